def attn_fwd(
    Q,
    K,
    V,
    Out,
    Lse,
    sm_scale,
    stride_qz,
    stride_qh,
    stride_qm,
    stride_qk,
    stride_kz,
    stride_kh,
    stride_kn,
    stride_kk,
    stride_vz,
    stride_vh,
    stride_vn,
    stride_vk,
    stride_oz,
    stride_oh,
    stride_om,
    stride_ok,
    seqlen_q,
    seqlen_k,
    BLOCK_M: tl.constexpr,
    BLOCK_N: tl.constexpr,
    HEAD_DIM: tl.constexpr,
    CAUSAL: tl.constexpr,
):
    start_m = tl.program_id(0)
    off_hz = tl.program_id(1)
    q_off = off_hz * stride_qh
    k_off = off_hz * stride_kh
    v_off = off_hz * stride_vh
    offs_m = start_m * BLOCK_M + tl.arange(0, BLOCK_M)
    offs_d = tl.arange(0, HEAD_DIM)
    offs_n = tl.arange(0, BLOCK_N)
    q_ptrs = Q + q_off + offs_m[:, None] * stride_qm + offs_d[None, :] * stride_qk
    k_ptrs = K + k_off + offs_d[:, None] * stride_kk + offs_n[None, :] * stride_kn
    v_ptrs = V + v_off + offs_n[:, None] * stride_vn + offs_d[None, :] * stride_vk
    m_i = tl.full([BLOCK_M], float("-inf"), dtype=tl.float32)
    l_i = tl.zeros([BLOCK_M], dtype=tl.float32) + 1.0
    acc = tl.zeros([BLOCK_M, HEAD_DIM], dtype=tl.float32)
    q = tl.load(q_ptrs)
    acc, l_i, m_i = _attn_fwd_inner(
        acc,
        l_i,
        m_i,
        q,
        k_ptrs,
        v_ptrs,
        sm_scale,
        stride_kn,
        stride_vn,
        start_m,
        seqlen_k,
        BLOCK_M,
        BLOCK_N,
        HEAD_DIM,
        CAUSAL,
    )
    acc = acc / l_i[:, None]
    lse = m_i + tl.math.log2(l_i) / 1.4426950408889634
    o_ptrs = (
        Out
        + off_hz * stride_oh
        + offs_m[:, None] * stride_om
        + offs_d[None, :] * stride_ok
    )
    tl.store(o_ptrs, acc.to(Out.dtype.element_ty))
    tl.store(Lse + off_hz * seqlen_q + offs_m, lse)

# config = {"BLOCK_M": 32, "BLOCK_N": 32, "HEAD_DIM": 512, "arch": "sm_90", "causal": false, "dtype": "fp16", "num_stages": 2, "num_warps": 8}
# arch = sm_90


// ===== COMPILED SASS (sm_90a) =====

	.target	sm_90a

	.elftype	@"ET_EXEC"


//--------------------- .note.nv.tkinfo           --------------------------
	.section	.note.nv.tkinfo,"",@"SHT_NOTE"
	.sectionflags	@"SHF_NOTE_NV_TKINFO"
	.tkinfo
        /*0018*/ 	.word	0x00000002
        /*0030*/ 	.string	""
        /*0030*/ 	.string	"ptxas"
        /*0030*/ 	.string	"Cuda compilation tools, release 13.0, V13.0.88"
        /*0030*/ 	.string	"Build cuda_13.0.r13.0/compiler.36424714_0"
        /*0030*/ 	.string	"-v  -suppress-debug-info  -lineinfo  -arch sm_90a "



//--------------------- .note.nv.cuinfo           --------------------------
	.section	.note.nv.cuinfo,"",@"SHT_NOTE"
	.sectionflags	@"SHF_NOTE_NV_CUINFO"
        /*0018*/ 	.short	0x0002
        /*001a*/ 	.short	0x005a
        /*001c*/ 	.short	0x0082
	.zero		2


//--------------------- .nv.info                  --------------------------
	.section	.nv.info,"",@"SHT_CUDA_INFO"
	.align	4


	//----- nvinfo : EIATTR_REGCOUNT
	.align		4
        /*0000*/ 	.byte	0x04, 0x2f
        /*0002*/ 	.short	(.L_2 - .L_1)
	.align		4
.L_1:
        /*0004*/ 	.word	index@(attn_fwd)
        /*0008*/ 	.word	0x000000fe


	//----- nvinfo : EIATTR_FRAME_SIZE
	.align		4
.L_2:
        /*000c*/ 	.byte	0x04, 0x11
        /*000e*/ 	.short	(.L_4 - .L_3)
	.align		4
.L_3:
        /*0010*/ 	.word	index@(attn_fwd)
        /*0014*/ 	.word	0x00000270


	//----- nvinfo : EIATTR_MIN_STACK_SIZE
	.align		4
.L_4:
        /*0018*/ 	.byte	0x04, 0x12
        /*001a*/ 	.short	(.L_6 - .L_5)
	.align		4
.L_5:
        /*001c*/ 	.word	index@(attn_fwd)
        /*0020*/ 	.word	0x00000270
.L_6:


//--------------------- .nv.compat                --------------------------
	.section	.nv.compat,"",@"SHT_CUDA_COMPAT_INFO"
	.align	4
        /*0000*/ 	.byte	0x02, 0x09, 0x01, 0x00, 0x02, 0x02, 0x01, 0x00, 0x02, 0x05, 0x05, 0x00, 0x03, 0x07, 0x01, 0x01
        /*0010*/ 	.byte	0x02, 0x03, 0x00, 0x00, 0x02, 0x06, 0x01, 0x00, 0x04, 0x0b, 0x08, 0x00, 0x00, 0x00, 0x00, 0x00
        /*0020*/ 	.byte	0x00, 0x00, 0x00, 0x00


//--------------------- .nv.info.attn_fwd         --------------------------
	.section	.nv.info.attn_fwd,"",@"SHT_CUDA_INFO"
	.sectionflags	@""
	.align	4


	//----- nvinfo : EIATTR_CUDA_API_VERSION
	.align		4
        /*0000*/ 	.byte	0x04, 0x37
        /*0002*/ 	.short	(.L_8 - .L_7)
.L_7:
        /*0004*/ 	.word	0x00000082


	//----- nvinfo : EIATTR_KPARAM_INFO
	.align		4
.L_8:
        /*0008*/ 	.byte	0x04, 0x17
        /*000a*/ 	.short	(.L_10 - .L_9)
.L_9:
        /*000c*/ 	.word	0x00000000
        /*0010*/ 	.short	0x0019
        /*0012*/ 	.short	0x0080
        /*0014*/ 	.byte	0x00, 0xf4, 0x21, 0x00


	//----- nvinfo : EIATTR_KPARAM_INFO
	.align		4
.L_10:
        /*0018*/ 	.byte	0x04, 0x17
        /*001a*/ 	.short	(.L_12 - .L_11)
.L_11:
        /*001c*/ 	.word	0x00000000
        /*0020*/ 	.short	0x0018
        /*0022*/ 	.short	0x0078
        /*0024*/ 	.byte	0x00, 0xf4, 0x21, 0x00


	//----- nvinfo : EIATTR_KPARAM_INFO
	.align		4
.L_12:
        /*0028*/ 	.byte	0x04, 0x17
        /*002a*/ 	.short	(.L_14 - .L_13)
.L_13:
        /*002c*/ 	.word	0x00000000
        /*0030*/ 	.short	0x0017
        /*0032*/ 	.short	0x0070
        /*0034*/ 	.byte	0x00, 0xf0, 0x11, 0x00


	//----- nvinfo : EIATTR_KPARAM_INFO
	.align		4
.L_14:
        /*0038*/ 	.byte	0x04, 0x17
        /*003a*/ 	.short	(.L_16 - .L_15)
.L_15:
        /*003c*/ 	.word	0x00000000
        /*0040*/ 	.short	0x0016
        /*0042*/ 	.short	0x006c
        /*0044*/ 	.byte	0x00, 0xf0, 0x11, 0x00


	//----- nvinfo : EIATTR_KPARAM_INFO
	.align		4
.L_16:
        /*0048*/ 	.byte	0x04, 0x17
        /*004a*/ 	.short	(.L_18 - .L_17)
.L_17:
        /*004c*/ 	.word	0x00000000
        /*0050*/ 	.short	0x0015
        /*0052*/ 	.short	0x0068
        /*0054*/ 	.byte	0x00, 0xf0, 0x11, 0x00


	//----- nvinfo : EIATTR_KPARAM_INFO
	.align		4
.L_18:
        /*0058*/ 	.byte	0x04, 0x17
        /*005a*/ 	.short	(.L_20 - .L_19)
.L_19:
        /*005c*/ 	.word	0x00000000
        /*0060*/ 	.short	0x0014
        /*0062*/ 	.short	0x0064
        /*0064*/ 	.byte	0x00, 0xf0, 0x11, 0x00


	//----- nvinfo : EIATTR_KPARAM_INFO
	.align		4
.L_20:
        /*0068*/ 	.byte	0x04, 0x17
        /*006a*/ 	.short	(.L_22 - .L_21)
.L_21:
        /*006c*/ 	.word	0x00000000
        /*0070*/ 	.short	0x0013
        /*0072*/ 	.short	0x0060
        /*0074*/ 	.byte	0x00, 0xf0, 0x11, 0x00


	//----- nvinfo : EIATTR_KPARAM_INFO
	.align		4
.L_22:
        /*0078*/ 	.byte	0x04, 0x17
        /*007a*/ 	.short	(.L_24 - .L_23)
.L_23:
        /*007c*/ 	.word	0x00000000
        /*0080*/ 	.short	0x0012
        /*0082*/ 	.short	0x005c
        /*0084*/ 	.byte	0x00, 0xf0, 0x11, 0x00


	//----- nvinfo : EIATTR_KPARAM_INFO
	.align		4
.L_24:
        /*0088*/ 	.byte	0x04, 0x17
        /*008a*/ 	.short	(.L_26 - .L_25)
.L_25:
        /*008c*/ 	.word	0x00000000
        /*0090*/ 	.short	0x0011
        /*0092*/ 	.short	0x0058
        /*0094*/ 	.byte	0x00, 0xf0, 0x11, 0x00


	//----- nvinfo : EIATTR_KPARAM_INFO
	.align		4
.L_26:
        /*0098*/ 	.byte	0x04, 0x17
        /*009a*/ 	.short	(.L_28 - .L_27)
.L_27:
        /*009c*/ 	.word	0x00000000
        /*00a0*/ 	.short	0x0010
        /*00a2*/ 	.short	0x0054
        /*00a4*/ 	.byte	0x00, 0xf0, 0x11, 0x00


	//----- nvinfo : EIATTR_KPARAM_INFO
	.align		4
.L_28:
        /*00a8*/ 	.byte	0x04, 0x17
        /*00aa*/ 	.short	(.L_30 - .L_29)
.L_29:
        /*00ac*/ 	.word	0x00000000
        /*00b0*/ 	.short	0x000f
        /*00b2*/ 	.short	0x0050
        /*00b4*/ 	.byte	0x00, 0xf0, 0x11, 0x00


	//----- nvinfo : EIATTR_KPARAM_INFO
	.align		4
.L_30:
        /*00b8*/ 	.byte	0x04, 0x17
        /*00ba*/ 	.short	(.L_32 - .L_31)
.L_31:
        /*00bc*/ 	.word	0x00000000
        /*00c0*/ 	.short	0x000e
        /*00c2*/ 	.short	0x004c
        /*00c4*/ 	.byte	0x00, 0xf0, 0x11, 0x00


	//----- nvinfo : EIATTR_KPARAM_INFO
	.align		4
.L_32:
        /*00c8*/ 	.byte	0x04, 0x17
        /*00ca*/ 	.short	(.L_34 - .L_33)
.L_33:
        /*00cc*/ 	.word	0x00000000
        /*00d0*/ 	.short	0x000d
        /*00d2*/ 	.short	0x0048
        /*00d4*/ 	.byte	0x00, 0xf0, 0x11, 0x00


	//----- nvinfo : EIATTR_KPARAM_INFO
	.align		4
.L_34:
        /*00d8*/ 	.byte	0x04, 0x17
        /*00da*/ 	.short	(.L_36 - .L_35)
.L_35:
        /*00dc*/ 	.word	0x00000000
        /*00e0*/ 	.short	0x000c
        /*00e2*/ 	.short	0x0044
        /*00e4*/ 	.byte	0x00, 0xf0, 0x11, 0x00


	//----- nvinfo : EIATTR_KPARAM_INFO
	.align		4
.L_36:
        /*00e8*/ 	.byte	0x04, 0x17
        /*00ea*/ 	.short	(.L_38 - .L_37)
.L_37:
        /*00ec*/ 	.word	0x00000000
        /*00f0*/ 	.short	0x000b
        /*00f2*/ 	.short	0x0040
        /*00f4*/ 	.byte	0x00, 0xf0, 0x11, 0x00


	//----- nvinfo : EIATTR_KPARAM_INFO
	.align		4
.L_38:
        /*00f8*/ 	.byte	0x04, 0x17
        /*00fa*/ 	.short	(.L_40 - .L_39)
.L_39:
        /*00fc*/ 	.word	0x00000000
        /*0100*/ 	.short	0x000a
        /*0102*/ 	.short	0x003c
        /*0104*/ 	.byte	0x00, 0xf0, 0x11, 0x00


	//----- nvinfo : EIATTR_KPARAM_INFO
	.align		4
.L_40:
        /*0108*/ 	.byte	0x04, 0x17
        /*010a*/ 	.short	(.L_42 - .L_41)
.L_41:
        /*010c*/ 	.word	0x00000000
        /*0110*/ 	.short	0x0009
        /*0112*/ 	.short	0x0038
        /*0114*/ 	.byte	0x00, 0xf0, 0x11, 0x00


	//----- nvinfo : EIATTR_KPARAM_INFO
	.align		4
.L_42:
        /*0118*/ 	.byte	0x04, 0x17
        /*011a*/ 	.short	(.L_44 - .L_43)
.L_43:
        /*011c*/ 	.word	0x00000000
        /*0120*/ 	.short	0x0008
        /*0122*/ 	.short	0x0034
        /*0124*/ 	.byte	0x00, 0xf0, 0x11, 0x00


	//----- nvinfo : EIATTR_KPARAM_INFO
	.align		4
.L_44:
        /*0128*/ 	.byte	0x04, 0x17
        /*012a*/ 	.short	(.L_46 - .L_45)
.L_45:
        /*012c*/ 	.word	0x00000000
        /*0130*/ 	.short	0x0007
        /*0132*/ 	.short	0x0030
        /*0134*/ 	.byte	0x00, 0xf0, 0x11, 0x00


	//----- nvinfo : EIATTR_KPARAM_INFO
	.align		4
.L_46:
        /*0138*/ 	.byte	0x04, 0x17
        /*013a*/ 	.short	(.L_48 - .L_47)
.L_47:
        /*013c*/ 	.word	0x00000000
        /*0140*/ 	.short	0x0006
        /*0142*/ 	.short	0x002c
        /*0144*/ 	.byte	0x00, 0xf0, 0x11, 0x00


	//----- nvinfo : EIATTR_KPARAM_INFO
	.align		4
.L_48:
        /*0148*/ 	.byte	0x04, 0x17
        /*014a*/ 	.short	(.L_50 - .L_49)
.L_49:
        /*014c*/ 	.word	0x00000000
        /*0150*/ 	.short	0x0005
        /*0152*/ 	.short	0x0028
        /*0154*/ 	.byte	0x00, 0xf0, 0x11, 0x00


	//----- nvinfo : EIATTR_KPARAM_INFO
	.align		4
.L_50:
        /*0158*/ 	.byte	0x04, 0x17
        /*015a*/ 	.short	(.L_52 - .L_51)
.L_51:
        /*015c*/ 	.word	0x00000000
        /*0160*/ 	.short	0x0004
        /*0162*/ 	.short	0x0020
        /*0164*/ 	.byte	0x00, 0xf4, 0x21, 0x00


	//----- nvinfo : EIATTR_KPARAM_INFO
	.align		4
.L_52:
        /*0168*/ 	.byte	0x04, 0x17
        /*016a*/ 	.short	(.L_54 - .L_53)
.L_53:
        /*016c*/ 	.word	0x00000000
        /*0170*/ 	.short	0x0003
        /*0172*/ 	.short	0x0018
        /*0174*/ 	.byte	0x00, 0xf4, 0x21, 0x00


	//----- nvinfo : EIATTR_KPARAM_INFO
	.align		4
.L_54:
        /*0178*/ 	.byte	0x04, 0x17
        /*017a*/ 	.short	(.L_56 - .L_55)
.L_55:
        /*017c*/ 	.word	0x00000000
        /*0180*/ 	.short	0x0002
        /*0182*/ 	.short	0x0010
        /*0184*/ 	.byte	0x00, 0xf4, 0x21, 0x00


	//----- nvinfo : EIATTR_KPARAM_INFO
	.align		4
.L_56:
        /*0188*/ 	.byte	0x04, 0x17
        /*018a*/ 	.short	(.L_58 - .L_57)
.L_57:
        /*018c*/ 	.word	0x00000000
        /*0190*/ 	.short	0x0001
        /*0192*/ 	.short	0x0008
        /*0194*/ 	.byte	0x00, 0xf4, 0x21, 0x00


	//----- nvinfo : EIATTR_KPARAM_INFO
	.align		4
.L_58:
        /*0198*/ 	.byte	0x04, 0x17
        /*019a*/ 	.short	(.L_60 - .L_59)
.L_59:
        /*019c*/ 	.word	0x00000000
        /*01a0*/ 	.short	0x0000
        /*01a2*/ 	.short	0x0000
        /*01a4*/ 	.byte	0x00, 0xf4, 0x21, 0x00


	//----- nvinfo : EIATTR_SPARSE_MMA_MASK
	.align		4
.L_60:
        /*01a8*/ 	.byte	0x03, 0x50
        /*01aa*/ 	.short	0x0000


	//----- nvinfo : EIATTR_MAXREG_COUNT
	.align		4
        /*01ac*/ 	.byte	0x03, 0x1b
        /*01ae*/ 	.short	0x00ff


	//----- nvinfo : EIATTR_NUM_BARRIERS
	.align		4
        /*01b0*/ 	.byte	0x02, 0x4c
        /*01b2*/ 	.byte	0x01
	.zero		1


	//----- nvinfo : EIATTR_ANNOTATIONS
	.align		4
        /*01b4*/ 	.byte	0x04, 0x55
        /*01b6*/ 	.short	(.L_62 - .L_61)


	//   ....[0]....
.L_61:
        /*01b8*/ 	.word	0x00000001
        /*01bc*/ 	.byte	0x90, 0x1d, 0x00, 0x00, 0x01, 0x00, 0x00, 0x00, 0xd0, 0x1d, 0x00, 0x00, 0x01, 0x00, 0x00, 0x00
        /* <DEDUP_REMOVED lines=76> */
        /*068c*/ 	.byte	0x30, 0x50, 0x00, 0x00, 0x01, 0x00, 0x00, 0x00, 0x50, 0x53, 0x00, 0x00


	//----- nvinfo : EIATTR_MERCURY_ISA_VERSION
	.align		4
.L_62:
        /*0698*/ 	.byte	0x03, 0x5f
        /*069a*/ 	.short	0x0101


	//----- nvinfo : EIATTR_COOP_GROUP_MASK_REGIDS
	.align		4
        /*069c*/ 	.byte	0x04, 0x29
        /*069e*/ 	.short	(.L_64 - .L_63)


	//   ....[0]....
.L_63:
        /*06a0*/ 	.word	0xffffffff


	//   ....[1]....
        /*06a4*/ 	.word	0xffffffff


	//   ....[2]....
        /*06a8*/ 	.word	0xffffffff


	//   ....[3]....
        /*06ac*/ 	.word	0xffffffff


	//   ....[4]....
        /*06b0*/ 	.word	0xffffffff


	//   ....[5]....
        /*06b4*/ 	.word	0xffffffff


	//   ....[6]....
        /*06b8*/ 	.word	0xffffffff


	//   ....[7]....
        /*06bc*/ 	.word	0xffffffff


	//   ....[8]....
        /*06c0*/ 	.word	0xffffffff


	//   ....[9]....
        /*06c4*/ 	.word	0xffffffff


	//   ....[10]....
        /*06c8*/ 	.word	0xffffffff


	//   ....[11]....
        /*06cc*/ 	.word	0xffffffff


	//   ....[12]....
        /*06d0*/ 	.word	0xffffffff


	//   ....[13]....
        /*06d4*/ 	.word	0xffffffff


	//   ....[14]....
        /*06d8*/ 	.word	0xffffffff


	//   ....[15]....
        /*06dc*/ 	.word	0xffffffff


	//   ....[16]....
        /*06e0*/ 	.word	0xffffffff


	//   ....[17]....
        /*06e4*/ 	.word	0xffffffff


	//   ....[18]....
        /*06e8*/ 	.word	0xffffffff


	//   ....[19]....
        /*06ec*/ 	.word	0xffffffff


	//----- nvinfo : EIATTR_COOP_GROUP_INSTR_OFFSETS
	.align		4
.L_64:
        /*06f0*/ 	.byte	0x04, 0x28
        /*06f2*/ 	.short	(.L_66 - .L_65)


	//   ....[0]....
.L_65:
        /*06f4*/ 	.word	0x00005130


	//   ....[1]....
        /*06f8*/ 	.word	0x00005140


	//   ....[2]....
        /*06fc*/ 	.word	0x00005150


	//   ....[3]....
        /*0700*/ 	.word	0x00005160


	//   ....[4]....
        /*0704*/ 	.word	0x000051b0


	//   ....[5]....
        /*0708*/ 	.word	0x000051c0


	//   ....[6]....
        /*070c*/ 	.word	0x000051d0


	//   ....[7]....
        /*0710*/ 	.word	0x000051e0


	//   ....[8]....
        /*0714*/ 	.word	0x000052e0


	//   ....[9]....
        /*0718*/ 	.word	0x00005300


	//   ....[10]....
        /*071c*/ 	.word	0x00005590


	//   ....[11]....
        /*0720*/ 	.word	0x000055a0


	//   ....[12]....
        /*0724*/ 	.word	0x000055c0


	//   ....[13]....
        /*0728*/ 	.word	0x000055d0


	//   ....[14]....
        /*072c*/ 	.word	0x00005620


	//   ....[15]....
        /*0730*/ 	.word	0x00005630


	//   ....[16]....
        /*0734*/ 	.word	0x00005640


	//   ....[17]....
        /*0738*/ 	.word	0x00005650


	//   ....[18]....
        /*073c*/ 	.word	0x00005710


	//   ....[19]....
        /*0740*/ 	.word	0x00005730


	//----- nvinfo : EIATTR_EXIT_INSTR_OFFSETS
	.align		4
.L_66:
        /*0744*/ 	.byte	0x04, 0x1c
        /*0746*/ 	.short	(.L_68 - .L_67)


	//   ....[0]....
.L_67:
        /*0748*/ 	.word	0x00009c30


	//   ....[1]....
        /*074c*/ 	.word	0x00009c60


	//----- nvinfo : EIATTR_REQNTID
	.align		4
.L_68:
        /*0750*/ 	.byte	0x04, 0x10
        /*0752*/ 	.short	(.L_70 - .L_69)
.L_69:
        /*0754*/ 	.word	0x00000100
        /*0758*/ 	.word	0x00000001
        /*075c*/ 	.word	0x00000001


	//----- nvinfo : EIATTR_CBANK_PARAM_SIZE
	.align		4
.L_70:
        /*0760*/ 	.byte	0x03, 0x19
        /*0762*/ 	.short	0x0088


	//----- nvinfo : EIATTR_PARAM_CBANK
	.align		4
        /*0764*/ 	.byte	0x04, 0x0a
        /*0766*/ 	.short	(.L_72 - .L_71)
	.align		4
.L_71:
        /*0768*/ 	.word	index@(.nv.constant0.attn_fwd)
        /*076c*/ 	.short	0x0210
        /*076e*/ 	.short	0x0088


	//----- nvinfo : EIATTR_SW_WAR
	.align		4
.L_72:
        /*0770*/ 	.byte	0x04, 0x36
        /*0772*/ 	.short	(.L_74 - .L_73)
.L_73:
        /*0774*/ 	.word	0x00000008
.L_74:


//--------------------- .nv.callgraph             --------------------------
	.section	.nv.callgraph,"",@"SHT_CUDA_CALLGRAPH"
	.align	4
	.sectionentsize	8
	.align		4
        /*0000*/ 	.word	0x00000000
	.align		4
        /*0004*/ 	.word	0xffffffff
	.align		4
        /*0008*/ 	.word	0x00000000
	.align		4
        /*000c*/ 	.word	0xfffffffe
	.align		4
        /*0010*/ 	.word	0x00000000
	.align		4
        /*0014*/ 	.word	0xfffffffd
	.align		4
        /*0018*/ 	.word	0x00000000
	.align		4
        /*001c*/ 	.word	0xfffffffc


//--------------------- .nv.constant4             --------------------------
	.section	.nv.constant4,"a",@progbits
	.align	8
	.align		8
.nv.constant4:
        /*0000*/ 	.dword	_$_str


//--------------------- .text.attn_fwd            --------------------------
	.section	.text.attn_fwd,"ax",@progbits
	.align	128
        .global         attn_fwd
        .type           attn_fwd,@function
        .size           attn_fwd,(.L_x_3 - attn_fwd)
        .other          attn_fwd,@"STO_CUDA_ENTRY STV_DEFAULT"
attn_fwd:
.text.attn_fwd:
[----:B------:R-:W0:Y:S01]  /*0000*/  LDC R1, c[0x0][0x28] ;  /* 0x00000a00ff017b82 */ /* 0x000e220000000800 */
[----:B------:R-:W1:Y:S07]  /*0010*/  S2R R22, SR_TID.X ;  /* 0x0000000000167919 */ /* 0x000e6e0000002100 */
[----:B------:R-:W2:Y:S01]  /*0020*/  S2UR UR7, SR_CTAID.Y ;  /* 0x00000000000779c3 */ /* 0x000ea20000002600 */
[----:B------:R-:W-:Y:S01]  /*0030*/  ULDC.64 UR4, c[0x0][0x240] ;  /* 0x0000900000047ab9 */ /* 0x000fe20000000a00 */
[----:B------:R-:W-:Y:S01]  /*0040*/  ULDC.64 UR10, c[0x0][0x208] ;  /* 0x00008200000a7ab9 */ /* 0x000fe20000000a00 */
[----:B------:R-:W3:Y:S01]  /*0050*/  S2R R0, SR_CTAID.X ;  /* 0x0000000000007919 */ /* 0x000ee20000002500 */
[----:B0-----:R-:W-:-:S04]  /*0060*/  VIADD R1, R1, 0xfffffd90 ;  /* 0xfffffd9001017836 */ /* 0x001fc80000000000 */
[----:B------:R-:W0:Y:S08]  /*0070*/  LDC R4, c[0x0][0x248] ;  /* 0x00009200ff047b82 */ /* 0x000e300000000800 */
[----:B------:R-:W4:Y:S01]  /*0080*/  LDC.64 R10, c[0x0][0x210] ;  /* 0x00008400ff0a7b82 */ /* 0x000f220000000a00 */
[----:B--2---:R-:W-:-:S04]  /*0090*/  UIMAD UR4, UR7, UR4, URZ ;  /* 0x00000004070472a4 */ /* 0x004fc8000f8e023f */
[----:B------:R-:W-:Y:S01]  /*00a0*/  USHF.L.U32 UR6, UR4, 0x1, URZ ;  /* 0x0000000104067899 */ /* 0x000fe2000800063f */
[----:B-1----:R-:W-:Y:S02]  /*00b0*/  LOP3.LUT R7, R22, 0x1f, RZ, 0xc0, !PT ;  /* 0x0000001f16077812 */ /* 0x002fe400078ec0ff */
[----:B------:R-:W-:-:S03]  /*00c0*/  SHF.R.U32.HI R9, RZ, 0x5, R22 ;  /* 0x00000005ff097819 */ /* 0x000fc60000011616 */
[----:B---3--:R-:W-:Y:S01]  /*00d0*/  IMAD R247, R0, 0x20, R7 ;  /* 0x0000002000f77824 */ /* 0x008fe200078e0207 */
[----:B------:R-:W-:-:S03]  /*00e0*/  SGXT.U32 R9, R9, 0x3 ;  /* 0x000000030909781a */ /* 0x000fc60000000000 */
[----:B------:R-:W-:Y:S01]  /*00f0*/  IMAD R0, R247, UR5, RZ ;  /* 0x00000005f7007c24 */ /* 0x000fe2000f8e02ff */
[----:B------:R-:W-:Y:S01]  /*0100*/  UIMAD.WIDE UR4, UR4, 0x2, URZ ;  /* 0x00000002040478a5 */ /* 0x000fe2000f8e023f */
[----:B0-----:R-:W-:-:S03]  /*0110*/  IMAD R5, R9, R4, RZ ;  /* 0x0000000409057224 */ /* 0x001fc600078e02ff */
[C---:B------:R-:W-:Y:S01]  /*0120*/  SHF.L.U32 R3, R0.reuse, 0x1, RZ ;  /* 0x0000000100037819 */ /* 0x040fe200000006ff */
[----:B------:R-:W-:-:S03]  /*0130*/  IMAD.HI R0, R0, 0x2, RZ ;  /* 0x0000000200007827 */ /* 0x000fc600078e02ff */
[----:B----4-:R-:W-:Y:S01]  /*0140*/  IADD3 R2, P0, P1, R3, UR6, R10 ;  /* 0x0000000603027c10 */ /* 0x010fe2000f91e00a */
[----:B------:R-:W-:-:S03]  /*0150*/  IMAD R3, R4, 0x8, R5 ;  /* 0x0000000804037824 */ /* 0x000fc600078e0205 */
[----:B------:R-:W-:Y:S01]  /*0160*/  IADD3.X R0, R0, UR5, R11, P0, P1 ;  /* 0x0000000500007c10 */ /* 0x000fe200087e240b */
[C---:B------:R-:W-:Y:S01]  /*0170*/  IMAD R15, R4.reuse, 0x8, R3 ;  /* 0x00000008040f7824 */ /* 0x040fe200078e0203 */
[-C--:B------:R-:W-:Y:S02]  /*0180*/  LEA R10, P0, R5, R2.reuse, 0x1 ;  /* 0x00000002050a7211 */ /* 0x080fe400078008ff */
[----:B------:R-:W-:Y:S02]  /*0190*/  LEA R12, P1, R3, R2, 0x1 ;  /* 0x00000002030c7211 */ /* 0x000fe400078208ff */
[C---:B------:R-:W-:Y:S02]  /*01a0*/  LEA R17, R4.reuse, R15, 0x3 ;  /* 0x0000000f04117211 */ /* 0x040fe400078e18ff */
[----:B------:R-:W-:Y:S02]  /*01b0*/  LEA.HI.X.SX32 R11, R5, R0, 0x1, P0 ;  /* 0x00000000050b7211 */ /* 0x000fe400000f0eff */
[----:B------:R-:W-:Y:S01]  /*01c0*/  LEA R14, P0, R15, R2, 0x1 ;  /* 0x000000020f0e7211 */ /* 0x000fe200078008ff */
[----:B------:R-:W-:Y:S01]  /*01d0*/  IMAD R19, R4, 0x8, R17 ;  /* 0x0000000804137824 */ /* 0x000fe200078e0211 */
[----:B------:R-:W-:-:S02]  /*01e0*/  LEA.HI.X.SX32 R13, R3, R0, 0x1, P1 ;  /* 0x00000000030d7211 */ /* 0x000fc400008f0eff */
[----:B------:R-:W-:Y:S01]  /*01f0*/  LEA.HI.X.SX32 R15, R15, R0, 0x1, P0 ;  /* 0x000000000f0f7211 */ /* 0x000fe200000f0eff */
[C---:B------:R-:W-:Y:S01]  /*0200*/  IMAD R21, R4.reuse, 0x8, R19 ;  /* 0x0000000804157824 */ /* 0x040fe200078e0213 */
[C---:B------:R-:W-:Y:S01]  /*0210*/  LEA R16, P0, R17.reuse, R2, 0x1 ;  /* 0x0000000211107211 */ /* 0x040fe200078008ff */
[----:B------:R0:W2:Y:S03]  /*0220*/  LDG.E.U16 R3, desc[UR10][R10.64] ;  /* 0x0000000a0a037981 */ /* 0x0000a6000c1e1500 */
[C---:B------:R-:W-:Y:S01]  /*0230*/  LEA R23, R4.reuse, R21, 0x3 ;  /* 0x0000001504177211 */ /* 0x040fe200078e18ff */
[----:B------:R1:W3:Y:S01]  /*0240*/  LDG.E.U16 R6, desc[UR10][R14.64] ;  /* 0x0000000a0e067981 */ /* 0x0002e2000c1e1500 */
[----:B------:R-:W-:Y:S02]  /*0250*/  LEA.HI.X.SX32 R17, R17, R0, 0x1, P0 ;  /* 0x0000000011117211 */ /* 0x000fe400000f0eff */
[C---:B------:R-:W-:Y:S01]  /*0260*/  LEA R18, P0, R19.reuse, R2, 0x1 ;  /* 0x0000000213127211 */ /* 0x040fe200078008ff */
[----:B------:R-:W-:Y:S01]  /*0270*/  IMAD R25, R4, 0x8, R23 ;  /* 0x0000000804197824 */ /* 0x000fe200078e0217 */
[----:B------:R4:W5:Y:S02]  /*0280*/  LDG.E.U16 R5, desc[UR10][R12.64] ;  /* 0x0000000a0c057981 */ /* 0x000964000c1e1500 */
[----:B------:R-:W-:-:S02]  /*0290*/  LEA.HI.X.SX32 R19, R19, R0, 0x1, P0 ;  /* 0x0000000013137211 */ /* 0x000fc400000f0eff */
[C---:B0-----:R-:W-:Y:S01]  /*02a0*/  LEA R10, P0, R21.reuse, R2, 0x1 ;  /* 0x00000002150a7211 */ /* 0x041fe200078008ff */
[C---:B-1----:R-:W-:Y:S01]  /*02b0*/  IMAD R15, R4.reuse, 0x8, R25 ;  /* 0x00000008040f7824 */ /* 0x042fe200078e0219 */
[----:B------:R0:W3:Y:S02]  /*02c0*/  LDG.E.U16 R8, desc[UR10][R16.64] ;  /* 0x0000000a10087981 */ /* 0x0000e4000c1e1500 */
[----:B------:R-:W-:Y:S02]  /*02d0*/  LEA.HI.X.SX32 R11, R21, R0, 0x1, P0 ;  /* 0x00000000150b7211 */ /* 0x000fe400000f0eff */
[-C--:B----4-:R-:W-:Y:S01]  /*02e0*/  LEA R12, P0, R25, R2.reuse, 0x1 ;  /* 0x00000002190c7211 */ /* 0x090fe200078008ff */
[----:B------:R1:W4:Y:S01]  /*02f0*/  LDG.E.U16 R24, desc[UR10][R18.64] ;  /* 0x0000000a12187981 */ /* 0x000322000c1e1500 */
[----:B------:R-:W-:Y:S02]  /*0300*/  LEA R20, P1, R23, R2, 0x1 ;  /* 0x0000000217147211 */ /* 0x000fe400078208ff */
[----:B0-----:R-:W-:Y:S01]  /*0310*/  LEA R17, R4, R15, 0x3 ;  /* 0x0000000f04117211 */ /* 0x001fe200078e18ff */
[----:B------:R0:W4:Y:S01]  /*0320*/  LDG.E.U16 R26, desc[UR10][R10.64] ;  /* 0x0000000a0a1a7981 */ /* 0x000122000c1e1500 */
[----:B------:R-:W-:-:S02]  /*0330*/  LEA.HI.X.SX32 R13, R25, R0, 0x1, P0 ;  /* 0x00000000190d7211 */ /* 0x000fc400000f0eff */
[----:B------:R-:W-:Y:S01]  /*0340*/  LEA.HI.X.SX32 R21, R23, R0, 0x1, P1 ;  /* 0x0000000017157211 */ /* 0x000fe200008f0eff */
[C---:B------:R-:W-:Y:S01]  /*0350*/  IMAD R23, R4.reuse, 0x8, R17 ;  /* 0x0000000804177824 */ /* 0x040fe200078e0211 */
[C---:B------:R-:W-:Y:S01]  /*0360*/  LEA R14, P0, R15.reuse, R2, 0x1 ;  /* 0x000000020f0e7211 */ /* 0x040fe200078008ff */
[----:B------:R-:W4:Y:S02]  /*0370*/  LDG.E.U16 R29, desc[UR10][R12.64] ;  /* 0x0000000a0c1d7981 */ /* 0x000f24000c1e1500 */
[----:B------:R-:W-:Y:S01]  /*0380*/  IMAD R25, R4, 0x8, R23 ;  /* 0x0000000804197824 */ /* 0x000fe200078e0217 */
[----:B------:R-:W-:Y:S01]  /*0390*/  LEA.HI.X.SX32 R15, R15, R0, 0x1, P0 ;  /* 0x000000000f0f7211 */ /* 0x000fe200000f0eff */
[----:B------:R0:W4:Y:S01]  /*03a0*/  LDG.E.U16 R28, desc[UR10][R20.64] ;  /* 0x0000000a141c7981 */ /* 0x000122000c1e1500 */
[-C--:B------:R-:W-:Y:S02]  /*03b0*/  LEA R16, P0, R17, R2.reuse, 0x1 ;  /* 0x0000000211107211 */ /* 0x080fe400078008ff */
[----:B-1----:R-:W-:Y:S01]  /*03c0*/  LEA R18, P1, R23, R2, 0x1 ;  /* 0x0000000217127211 */ /* 0x002fe200078208ff */
[----:B------:R1:W4:Y:S01]  /*03d0*/  LDG.E.U16 R30, desc[UR10][R14.64] ;  /* 0x0000000a0e1e7981 */ /* 0x000322000c1e1500 */
[----:B------:R-:W-:-:S02]  /*03e0*/  LEA.HI.X.SX32 R17, R17, R0, 0x1, P0 ;  /* 0x0000000011117211 */ /* 0x000fc400000f0eff */
[C---:B0-----:R-:W-:Y:S02]  /*03f0*/  LEA R10, P0, R25.reuse, R2, 0x1 ;  /* 0x00000002190a7211 */ /* 0x041fe400078008ff */
[C---:B------:R-:W-:Y:S01]  /*0400*/  LEA R21, R4.reuse, R25, 0x3 ;  /* 0x0000001904157211 */ /* 0x040fe200078e18ff */
[----:B------:R0:W4:Y:S01]  /*0410*/  LDG.E.U16 R31, desc[UR10][R16.64] ;  /* 0x0000000a101f7981 */ /* 0x000122000c1e1500 */
[-C--:B------:R-:W-:Y:S02]  /*0420*/  LEA.HI.X.SX32 R11, R25, R0.reuse, 0x1, P0 ;  /* 0x00000000190b7211 */ /* 0x080fe400000f0eff */
[----:B------:R-:W-:Y:S01]  /*0430*/  LEA.HI.X.SX32 R19, R23, R0, 0x1, P1 ;  /* 0x0000000017137211 */ /* 0x000fe200008f0eff */
[C---:B------:R-:W-:Y:S01]  /*0440*/  IMAD R23, R4.reuse, 0x8, R21 ;  /* 0x0000000804177824 */ /* 0x040fe200078e0215 */
[C---:B------:R-:W-:Y:S01]  /*0450*/  LEA R12, P0, R21.reuse, R2, 0x1 ;  /* 0x00000002150c7211 */ /* 0x040fe200078008ff */
[----:B------:R-:W4:Y:S03]  /*0460*/  LDG.E.U16 R33, desc[UR10][R10.64] ;  /* 0x0000000a0a217981 */ /* 0x000f26000c1e1500 */
[----:B------:R-:W-:Y:S01]  /*0470*/  LEA.HI.X.SX32 R13, R21, R0, 0x1, P0 ;  /* 0x00000000150d7211 */ /* 0x000fe200000f0eff */
[C---:B------:R-:W-:Y:S01]  /*0480*/  IMAD R21, R4.reuse, 0x8, R23 ;  /* 0x0000000804157824 */ /* 0x040fe200078e0217 */
[C---:B-1----:R-:W-:Y:S01]  /*0490*/  LEA R14, P0, R23.reuse, R2, 0x1 ;  /* 0x00000002170e7211 */ /* 0x042fe200078008ff */
[----:B------:R1:W4:Y:S03]  /*04a0*/  LDG.E.U16 R32, desc[UR10][R18.64] ;  /* 0x0000000a12207981 */ /* 0x000326000c1e1500 */
[----:B------:R-:W-:Y:S01]  /*04b0*/  LEA R25, R4, R21, 0x3 ;  /* 0x0000001504197211 */ /* 0x000fe200078e18ff */
[----:B------:R1:W4:Y:S01]  /*04c0*/  LDG.E.U16 R34, desc[UR10][R12.64] ;  /* 0x0000000a0c227981 */ /* 0x000322000c1e1500 */
[----:B------:R-:W-:-:S02]  /*04d0*/  LEA.HI.X.SX32 R15, R23, R0, 0x1, P0 ;  /* 0x00000000170f7211 */ /* 0x000fc400000f0eff */
[----:B0-----:R-:W-:Y:S01]  /*04e0*/  LEA R16, P0, R25, R2, 0x1 ;  /* 0x0000000219107211 */ /* 0x001fe200078008ff */
[----:B-1----:R-:W-:-:S03]  /*04f0*/  IMAD R19, R4, 0x8, R25 ;  /* 0x0000000804137824 */ /* 0x002fc600078e0219 */
[----:B------:R-:W-:Y:S01]  /*0500*/  LEA.HI.X.SX32 R17, R25, R0, 0x1, P0 ;  /* 0x0000000019117211 */ /* 0x000fe200000f0eff */
[----:B------:R0:W4:Y:S01]  /*0510*/  LDG.E.U16 R35, desc[UR10][R14.64] ;  /* 0x0000000a0e237981 */ /* 0x000122000c1e1500 */
[C---:B------:R-:W-:Y:S01]  /*0520*/  IMAD R23, R4.reuse, 0x8, R19 ;  /* 0x0000000804177824 */ /* 0x040fe200078e0213 */
[-C--:B------:R-:W-:Y:S02]  /*0530*/  LEA R10, P0, R19, R2.reuse, 0x1 ;  /* 0x00000002130a7211 */ /* 0x080fe400078008ff */
[----:B------:R-:W4:Y:S01]  /*0540*/  LDG.E.U16 R37, desc[UR10][R16.64] ;  /* 0x0000000a10257981 */ /* 0x000f22000c1e1500 */
[----:B------:R-:W-:Y:S02]  /*0550*/  LEA R20, P1, R21, R2, 0x1 ;  /* 0x0000000215147211 */ /* 0x000fe400078208ff */
[----:B------:R-:W-:Y:S02]  /*0560*/  LEA.HI.X.SX32 R11, R19, R0, 0x1, P0 ;  /* 0x00000000130b7211 */ /* 0x000fe400000f0eff */
[----:B------:R-:W-:-:S02]  /*0570*/  LEA R19, R4, R23, 0x3 ;  /* 0x0000001704137211 */ /* 0x000fc400078e18ff */
[----:B------:R-:W-:Y:S01]  /*0580*/  LEA.HI.X.SX32 R21, R21, R0, 0x1, P1 ;  /* 0x0000000015157211 */ /* 0x000fe200008f0eff */
[----:B------:R-:W4:Y:S01]  /*0590*/  LDG.E.U16 R38, desc[UR10][R10.64] ;  /* 0x0000000a0a267981 */ /* 0x000f22000c1e1500 */
[C---:B------:R-:W-:Y:S01]  /*05a0*/  LEA R12, P0, R23.reuse, R2, 0x1 ;  /* 0x00000002170c7211 */ /* 0x040fe200078008ff */
[C---:B------:R-:W-:Y:S02]  /*05b0*/  IMAD R25, R4.reuse, 0x8, R19 ;  /* 0x0000000804197824 */ /* 0x040fe400078e0213 */
[----:B------:R1:W4:Y:S01]  /*05c0*/  LDG.E.U16 R36, desc[UR10][R20.64] ;  /* 0x0000000a14247981 */ /* 0x000322000c1e1500 */
[----:B------:R-:W-:Y:S02]  /*05d0*/  LEA.HI.X.SX32 R13, R23, R0, 0x1, P0 ;  /* 0x00000000170d7211 */ /* 0x000fe400000f0eff */
[-C--:B0-----:R-:W-:Y:S02]  /*05e0*/  LEA R14, P0, R25, R2.reuse, 0x1 ;  /* 0x00000002190e7211 */ /* 0x081fe400078008ff */
[----:B------:R-:W-:Y:S01]  /*05f0*/  LEA R18, P1, R19, R2, 0x1 ;  /* 0x0000000213127211 */ /* 0x000fe200078208ff */
[----:B------:R0:W4:Y:S01]  /*0600*/  LDG.E.U16 R39, desc[UR10][R12.64] ;  /* 0x0000000a0c277981 */ /* 0x000122000c1e1500 */
[----:B-1----:R-:W-:Y:S01]  /*0610*/  IMAD R21, R4, 0x8, R25 ;  /* 0x0000000804157824 */ /* 0x002fe200078e0219 */
[----:B------:R-:W-:-:S04]  /*0620*/  LEA.HI.X.SX32 R15, R25, R0, 0x1, P0 ;  /* 0x00000000190f7211 */ /* 0x000fc800000f0eff */
[C---:B------:R-:W-:Y:S01]  /*0630*/  LEA R16, P0, R21.reuse, R2, 0x1 ;  /* 0x0000000215107211 */ /* 0x040fe200078008ff */
[----:B------:R-:W4:Y:S01]  /*0640*/  LDG.E.U16 R41, desc[UR10][R14.64] ;  /* 0x0000000a0e297981 */ /* 0x000f22000c1e1500 */
[----:B------:R-:W-:Y:S02]  /*0650*/  LEA R23, R4, R21, 0x3 ;  /* 0x0000001504177211 */ /* 0x000fe400078e18ff */
[----:B------:R-:W-:-:S03]  /*0660*/  LEA.HI.X.SX32 R17, R21, R0, 0x1, P0 ;  /* 0x0000000015117211 */ /* 0x000fc600000f0eff */
[C---:B------:R-:W-:Y:S01]  /*0670*/  IMAD R21, R4.reuse, 0x8, R23 ;  /* 0x0000000804157824 */ /* 0x040fe200078e0217 */
[----:B------:R-:W-:Y:S01]  /*0680*/  LEA.HI.X.SX32 R19, R19, R0, 0x1, P1 ;  /* 0x0000000013137211 */ /* 0x000fe200008f0eff */
[----:B------:R-:W4:Y:S01]  /*0690*/  LDG.E.U16 R42, desc[UR10][R16.64] ;  /* 0x0000000a102a7981 */ /* 0x000f22000c1e1500 */
[C---:B------:R-:W-:Y:S01]  /*06a0*/  LEA R10, P0, R23.reuse, R2, 0x1 ;  /* 0x00000002170a7211 */ /* 0x040fe200078008ff */
[----:B------:R-:W-:Y:S02]  /*06b0*/  IMAD R25, R4, 0x8, R21 ;  /* 0x0000000804197824 */ /* 0x000fe400078e0215 */
[----:B------:R1:W4:Y:S01]  /*06c0*/  LDG.E.U16 R40, desc[UR10][R18.64] ;  /* 0x0000000a12287981 */ /* 0x000322000c1e1500 */
[----:B------:R-:W-:Y:S02]  /*06d0*/  LEA.HI.X.SX32 R11, R23, R0, 0x1, P0 ;  /* 0x00000000170b7211 */ /* 0x000fe400000f0eff */
[-C--:B0-----:R-:W-:Y:S02]  /*06e0*/  LEA R12, P0, R25, R2.reuse, 0x1 ;  /* 0x00000002190c7211 */ /* 0x081fe400078008ff */
[----:B------:R-:W-:Y:S01]  /*06f0*/  LEA R20, P1, R21, R2, 0x1 ;  /* 0x0000000215147211 */ /* 0x000fe200078208ff */
[----:B------:R0:W4:Y:S01]  /*0700*/  LDG.E.U16 R43, desc[UR10][R10.64] ;  /* 0x0000000a0a2b7981 */ /* 0x000122000c1e1500 */
[----:B------:R-:W-:-:S02]  /*0710*/  LEA.HI.X.SX32 R13, R25, R0, 0x1, P0 ;  /* 0x00000000190d7211 */ /* 0x000fc400000f0eff */
[C---:B-1----:R-:W-:Y:S02]  /*0720*/  LEA R19, R4.reuse, R25, 0x3 ;  /* 0x0000001904137211 */ /* 0x042fe400078e18ff */
[----:B------:R-:W-:Y:S01]  /*0730*/  LEA.HI.X.SX32 R21, R21, R0, 0x1, P1 ;  /* 0x0000000015157211 */ /* 0x000fe200008f0eff */
[----:B------:R-:W4:Y:S01]  /*0740*/  LDG.E.U16 R45, desc[UR10][R12.64] ;  /* 0x0000000a0c2d7981 */ /* 0x000f22000c1e1500 */
[C---:B------:R-:W-:Y:S01]  /*0750*/  LEA R14, P0, R19.reuse, R2, 0x1 ;  /* 0x00000002130e7211 */ /* 0x040fe200078008ff */
[C---:B------:R-:W-:Y:S02]  /*0760*/  IMAD R23, R4.reuse, 0x8, R19 ;  /* 0x0000000804177824 */ /* 0x040fe400078e0213 */
[----:B------:R1:W4:Y:S01]  /*0770*/  LDG.E.U16 R44, desc[UR10][R20.64] ;  /* 0x0000000a142c7981 */ /* 0x000322000c1e1500 */
[----:B------:R-:W-:Y:S01]  /*0780*/  LEA.HI.X.SX32 R15, R19, R0, 0x1, P0 ;  /* 0x00000000130f7211 */ /* 0x000fe200000f0eff */
[----:B------:R-:W-:Y:S01]  /*0790*/  IMAD R19, R4, 0x8, R23 ;  /* 0x0000000804137824 */ /* 0x000fe200078e0217 */
[----:B------:R-:W-:-:S03]  /*07a0*/  LEA R16, P0, R23, R2, 0x1 ;  /* 0x0000000217107211 */ /* 0x000fc600078008ff */
[----:B------:R1:W4:Y:S01]  /*07b0*/  LDG.E.U16 R46, desc[UR10][R14.64] ;  /* 0x0000000a0e2e7981 */ /* 0x000322000c1e1500 */
[C---:B------:R-:W-:Y:S02]  /*07c0*/  LEA R25, R4.reuse, R19, 0x3 ;  /* 0x0000001304197211 */ /* 0x040fe400078e18ff */
[----:B------:R-:W-:Y:S02]  /*07d0*/  LEA.HI.X.SX32 R17, R23, R0, 0x1, P0 ;  /* 0x0000000017117211 */ /* 0x000fe400000f0eff */
[-C--:B0-----:R-:W-:Y:S01]  /*07e0*/  LEA R10, P0, R25, R2.reuse, 0x1 ;  /* 0x00000002190a7211 */ /* 0x081fe200078008ff */
[C---:B-1----:R-:W-:Y:S01]  /*07f0*/  IMAD R21, R4.reuse, 0x8, R25 ;  /* 0x0000000804157824 */ /* 0x042fe200078e0219 */
[----:B------:R-:W-:Y:S01]  /*0800*/  LEA R18, P1, R19, R2, 0x1 ;  /* 0x0000000213127211 */ /* 0x000fe200078208ff */
[----:B------:R0:W4:Y:S01]  /*0810*/  LDG.E.U16 R47, desc[UR10][R16.64] ;  /* 0x0000000a102f7981 */ /* 0x000122000c1e1500 */
[----:B------:R-:W-:Y:S01]  /*0820*/  LEA.HI.X.SX32 R11, R25, R0, 0x1, P0 ;  /* 0x00000000190b7211 */ /* 0x000fe200000f0eff */
[----:B------:R-:W-:Y:S01]  /*0830*/  IMAD R23, R4, 0x8, R21 ;  /* 0x0000000804177824 */ /* 0x000fe200078e0215 */
[----:B------:R-:W-:-:S02]  /*0840*/  LEA R12, P0, R21, R2, 0x1 ;  /* 0x00000002150c7211 */ /* 0x000fc400078008ff */
[-C--:B------:R-:W-:Y:S01]  /*0850*/  LEA.HI.X.SX32 R19, R19, R0.reuse, 0x1, P1 ;  /* 0x0000000013137211 */ /* 0x080fe200008f0eff */
[----:B------:R-:W4:Y:S01]  /*0860*/  LDG.E.U16 R49, desc[UR10][R10.64] ;  /* 0x0000000a0a317981 */ /* 0x000f22000c1e1500 */
[----:B------:R-:W-:Y:S02]  /*0870*/  LEA.HI.X.SX32 R13, R21, R0, 0x1, P0 ;  /* 0x00000000150d7211 */ /* 0x000fe400000f0eff */
[----:B------:R-:W-:Y:S01]  /*0880*/  LEA R21, R4, R23, 0x3 ;  /* 0x0000001704157211 */ /* 0x000fe200078e18ff */
[----:B------:R1:W4:Y:S01]  /*0890*/  LDG.E.U16 R48, desc[UR10][R18.64] ;  /* 0x0000000a12307981 */ /* 0x000322000c1e1500 */
[----:B------:R-:W-:-:S03]  /*08a0*/  LEA R14, P0, R23, R2, 0x1 ;  /* 0x00000002170e7211 */ /* 0x000fc600078008ff */
[C---:B------:R-:W-:Y:S01]  /*08b0*/  IMAD R25, R4.reuse, 0x8, R21 ;  /* 0x0000000804197824 */ /* 0x040fe200078e0215 */
[----:B------:R-:W-:Y:S01]  /*08c0*/  LEA.HI.X.SX32 R15, R23, R0, 0x1, P0 ;  /* 0x00000000170f7211 */ /* 0x000fe200000f0eff */
[----:B------:R1:W4:Y:S03]  /*08d0*/  LDG.E.U16 R50, desc[UR10][R12.64] ;  /* 0x0000000a0c327981 */ /* 0x000326000c1e1500 */
[-C--:B0-----:R-:W-:Y:S01]  /*08e0*/  LEA R16, P0, R25, R2.reuse, 0x1 ;  /* 0x0000000219107211 */ /* 0x081fe200078008ff */
[----:B-1----:R-:W-:Y:S01]  /*08f0*/  IMAD R19, R4, 0x8, R25 ;  /* 0x0000000804137824 */ /* 0x002fe200078e0219 */
[----:B------:R-:W-:Y:S01]  /*0900*/  LEA R20, P1, R21, R2, 0x1 ;  /* 0x0000000215147211 */ /* 0x000fe200078208ff */
[----:B------:R0:W4:Y:S01]  /*0910*/  LDG.E.U16 R51, desc[UR10][R14.64] ;  /* 0x0000000a0e337981 */ /* 0x000122000c1e1500 */
[----:B------:R-:W-:Y:S02]  /*0920*/  LEA.HI.X.SX32 R17, R25, R0, 0x1, P0 ;  /* 0x0000000019117211 */ /* 0x000fe400000f0eff */
[----:B------:R-:W-:-:S02]  /*0930*/  LEA R10, P0, R19, R2, 0x1 ;  /* 0x00000002130a7211 */ /* 0x000fc400078008ff */
[----:B------:R-:W-:Y:S01]  /*0940*/  LEA R23, R4, R19, 0x3 ;  /* 0x0000001304177211 */ /* 0x000fe200078e18ff */
[----:B------:R-:W4:Y:S01]  /*0950*/  LDG.E.U16 R53, desc[UR10][R16.64] ;  /* 0x0000000a10357981 */ /* 0x000f22000c1e1500 */
        /* <DEDUP_REMOVED lines=99> */
[----:B------:R-:W4:Y:S02]  /*0f90*/  LDG.E.U16 R78, desc[UR10][R14.64] ;  /* 0x0000000a0e4e7981 */ /* 0x000f24000c1e1500 */
[----:B------:R-:W-:Y:S01]  /*0fa0*/  IMAD R25, R4, 0x8, R19 ;  /* 0x0000000804197824 */ /* 0x000fe200078e0213 */
[C---:B--2---:R-:W-:Y:S01]  /*0fb0*/  LEA R16, P0, R23.reuse, R2, 0x1 ;  /* 0x0000000217107211 */ /* 0x044fe200078008ff */
[----:B------:R1:W2:Y:S03]  /*0fc0*/  LDG.E.U16 R76, desc[UR10][R20.64] ;  /* 0x0000000a144c7981 */ /* 0x0002a6000c1e1500 */
[----:B------:R-:W-:Y:S02]  /*0fd0*/  LEA.HI.X.SX32 R17, R23, R0, 0x1, P0 ;  /* 0x0000000017117211 */ /* 0x000fe400000f0eff */
[----:B0-----:R-:W-:-:S02]  /*0fe0*/  LEA R10, P0, R25, R2, 0x1 ;  /* 0x00000002190a7211 */ /* 0x001fc400078008ff */
[----:B------:R-:W-:Y:S01]  /*0ff0*/  LEA R18, P1, R19, R2, 0x1 ;  /* 0x0000000213127211 */ /* 0x000fe200078208ff */
[----:B------:R0:W2:Y:S01]  /*1000*/  LDG.E.U16 R79, desc[UR10][R16.64] ;  /* 0x0000000a104f7981 */ /* 0x0000a2000c1e1500 */
[----:B-1----:R-:W-:Y:S02]  /*1010*/  LEA R21, R4, R25, 0x3 ;  /* 0x0000001904157211 */ /* 0x002fe400078e18ff */
[----:B------:R-:W-:-:S03]  /*1020*/  LEA.HI.X.SX32 R11, R25, R0, 0x1, P0 ;  /* 0x00000000190b7211 */ /* 0x000fc600000f0eff */
[C---:B------:R-:W-:Y:S01]  /*1030*/  IMAD R23, R4.reuse, 0x8, R21 ;  /* 0x0000000804177824 */ /* 0x040fe200078e0215 */
[----:B------:R-:W-:Y:S02]  /*1040*/  LEA R12, P0, R21, R2, 0x1 ;  /* 0x00000002150c7211 */ /* 0x000fe400078008ff */
[-C--:B------:R-:W-:Y:S01]  /*1050*/  LEA.HI.X.SX32 R19, R19, R0.reuse, 0x1, P1 ;  /* 0x0000000013137211 */ /* 0x080fe200008f0eff */
[C---:B------:R-:W-:Y:S01]  /*1060*/  IMAD R25, R4.reuse, 0x8, R23 ;  /* 0x0000000804197824 */ /* 0x040fe200078e0217 */
[----:B------:R-:W-:Y:S01]  /*1070*/  LEA.HI.X.SX32 R13, R21, R0, 0x1, P0 ;  /* 0x00000000150d7211 */ /* 0x000fe200000f0eff */
[----:B------:R1:W2:Y:S01]  /*1080*/  LDG.E.U16 R11, desc[UR10][R10.64] ;  /* 0x0000000a0a0b7981 */ /* 0x0002a2000c1e1500 */
[C---:B------:R-:W-:Y:S02]  /*1090*/  LEA R14, P0, R23.reuse, R2, 0x1 ;  /* 0x00000002170e7211 */ /* 0x040fe400078008ff */
[----:B------:R-:W-:Y:S01]  /*10a0*/  LEA R27, R4, R25, 0x3 ;  /* 0x00000019041b7211 */ /* 0x000fe200078e18ff */
[----:B------:R5:W2:Y:S01]  /*10b0*/  LDG.E.U16 R18, desc[UR10][R18.64] ;  /* 0x0000000a12127981 */ /* 0x000aa2000c1e1500 */
[----:B------:R-:W-:-:S02]  /*10c0*/  LEA.HI.X.SX32 R15, R23, R0, 0x1, P0 ;  /* 0x00000000170f7211 */ /* 0x000fc400000f0eff */
[-C--:B------:R-:W-:Y:S01]  /*10d0*/  LEA R20, P1, R25, R2.reuse, 0x1 ;  /* 0x0000000219147211 */ /* 0x080fe200078208ff */
[----:B------:R3:W2:Y:S01]  /*10e0*/  LDG.E.U16 R12, desc[UR10][R12.64] ;  /* 0x0000000a0c0c7981 */ /* 0x0006a2000c1e1500 */
[----:B0-----:R-:W-:Y:S02]  /*10f0*/  LEA R16, P0, R27, R2, 0x1 ;  /* 0x000000021b107211 */ /* 0x001fe400078008ff */
[-C--:B------:R-:W-:Y:S01]  /*1100*/  LEA.HI.X.SX32 R21, R25, R0.reuse, 0x1, P1 ;  /* 0x0000000019157211 */ /* 0x080fe200008f0eff */
[----:B------:R-:W2:Y:S01]  /*1110*/  LDG.E.U16 R14, desc[UR10][R14.64] ;  /* 0x0000000a0e0e7981 */ /* 0x000ea2000c1e1500 */
[----:B------:R-:W-:-:S03]  /*1120*/  LEA.HI.X.SX32 R17, R27, R0, 0x1, P0 ;  /* 0x000000001b117211 */ /* 0x000fc600000f0eff */
[----:B------:R-:W2:Y:S04]  /*1130*/  LDG.E.U16 R20, desc[UR10][R20.64] ;  /* 0x0000000a14147981 */ /* 0x000ea8000c1e1500 */
[----:B------:R-:W2:Y:S01]  /*1140*/  LDG.E.U16 R16, desc[UR10][R16.64] ;  /* 0x0000000a10107981 */ /* 0x000ea2000c1e1500 */
[C---:B------:R-:W-:Y:S02]  /*1150*/  LOP3.LUT R0, R22.reuse, 0xc0, RZ, 0xc0, !PT ;  /* 0x000000c016007812 */ /* 0x040fe400078ec0ff */
[----:B-1----:R-:W-:Y:S02]  /*1160*/  LOP3.LUT R10, R22, 0xff, RZ, 0xc0, !PT ;  /* 0x000000ff160a7812 */ /* 0x002fe400078ec0ff */
[----:B-----5:R-:W-:-:S03]  /*1170*/  SHF.R.U32.HI R19, RZ, 0x2, R0 ;  /* 0x00000002ff137819 */ /* 0x020fc60000011600 */
[----:B------:R-:W-:Y:S01]  /*1180*/  IMAD.SHL.U32 R0, R10, 0x2, RZ ;  /* 0x000000020a007824 */ /* 0x000fe200078e00ff */
[----:B------:R-:W0:Y:S04]  /*1190*/  S2UR UR6, SR_CgaCtaId ;  /* 0x00000000000679c3 */ /* 0x000e280000008800 */
[----:B------:R-:W-:-:S04]  /*11a0*/  LOP3.LUT R19, R0, R19, RZ, 0x3c, !PT ;  /* 0x0000001300137212 */ /* 0x000fc800078e3cff */
[----:B------:R-:W1:Y:S01]  /*11b0*/  LDC R0, c[0x0][0x280] ;  /* 0x0000a000ff007b82 */ /* 0x000e620000000800 */
[----:B------:R-:W-:Y:S01]  /*11c0*/  UMOV UR4, 0x400 ;  /* 0x0000040000047882 */ /* 0x000fe20000000000 */
[----:B------:R-:W-:Y:S01]  /*11d0*/  MOV R2, 0xff800000 ;  /* 0xff80000000027802 */ /* 0x000fe20000000f00 */
[----:B------:R-:W-:Y:S01]  /*11e0*/  IMAD.MOV.U32 R4, RZ, RZ, -0x800000 ;  /* 0xff800000ff047424 */ /* 0x000fe200078e00ff */
[----:B---3--:R-:W-:Y:S01]  /*11f0*/  MOV R13, 0x3f800000 ;  /* 0x3f800000000d7802 */ /* 0x008fe20000000f00 */
[----:B0-----:R-:W-:Y:S01]  /*1200*/  ULEA UR6, UR6, UR4, 0x18 ;  /* 0x0000000406067291 */ /* 0x001fe2000f8ec03f */
[----:B-1----:R-:W-:-:S08]  /*1210*/  ISETP.GE.AND P0, PT, R0, 0x1, PT ;  /* 0x000000010000780c */ /* 0x002fd00003f06270 */
[----:B------:R0:W-:Y:S01]  /*1220*/  STS.U16 [R19+UR6], R3 ;  /* 0x0000000313007988 */ /* 0x0001e20008000406 */
[----:B------:R-:W-:-:S03]  /*1230*/  IMAD.MOV.U32 R0, RZ, RZ, 0x3f800000 ;  /* 0x3f800000ff007424 */ /* 0x000fc600078e00ff */
[----:B------:R1:W-:Y:S01]  /*1240*/  STS.U16 [R19+UR6+0x200], R5 ;  /* 0x0002000513007988 */ /* 0x0003e20008000406 */
[----:B------:R-:W-:-:S03]  /*1250*/  CS2R R132, SRZ ;  /* 0x0000000000847805 */ /* 0x000fc6000001ff00 */
[----:B------:R3:W-:Y:S01]  /*1260*/  STS.U16 [R19+UR6+0x400], R6 ;  /* 0x0004000613007988 */ /* 0x0007e20008000406 */
[----:B------:R-:W-:-:S03]  /*1270*/  CS2R R134, SRZ ;  /* 0x0000000000867805 */ /* 0x000fc6000001ff00 */
[----:B------:R5:W-:Y:S01]  /*1280*/  STS.U16 [R19+UR6+0x600], R8 ;  /* 0x0006000813007988 */ /* 0x000be20008000406 */
[----:B0-----:R-:W-:-:S03]  /*1290*/  IMAD.MOV.U32 R3, RZ, RZ, -0x800000 ;  /* 0xff800000ff037424 */ /* 0x001fc600078e00ff */
[----:B----4-:R-:W-:Y:S01]  /*12a0*/  STS.U16 [R19+UR6+0x800], R24 ;  /* 0x0008001813007988 */ /* 0x010fe20008000406 */
[----:B-1----:R-:W-:-:S03]  /*12b0*/  MOV R5, 0xff800000 ;  /* 0xff80000000057802 */ /* 0x002fc60000000f00 */
[----:B------:R-:W-:Y:S01]  /*12c0*/  STS.U16 [R19+UR6+0xa00], R26 ;  /* 0x000a001a13007988 */ /* 0x000fe20008000406 */
[----:B---3--:R-:W-:-:S03]  /*12d0*/  IMAD.MOV.U32 R6, RZ, RZ, 0x3f800000 ;  /* 0x3f800000ff067424 */ /* 0x008fc600078e00ff */
[----:B------:R-:W-:Y:S01]  /*12e0*/  STS.U16 [R19+UR6+0xc00], R28 ;  /* 0x000c001c13007988 */ /* 0x000fe20008000406 */
[----:B-----5:R-:W-:-:S03]  /*12f0*/  IMAD.MOV.U32 R8, RZ, RZ, 0x3f800000 ;  /* 0x3f800000ff087424 */ /* 0x020fc600078e00ff */
[----:B------:R-:W-:Y:S01]  /*1300*/  STS.U16 [R19+UR6+0xe00], R29 ;  /* 0x000e001d13007988 */ /* 0x000fe20008000406 */
[----:B------:R-:W-:-:S03]  /*1310*/  CS2R R124, SRZ ;  /* 0x00000000007c7805 */ /* 0x000fc6000001ff00 */
        /* <DEDUP_REMOVED lines=50> */
[----:B------:R-:W-:Y:S04]  /*1640*/  STS.U16 [R19+UR6+0x4200], R55 ;  /* 0x0042003713007988 */ /* 0x000fe80008000406 */
        /* <DEDUP_REMOVED lines=13> */
[----:B------:R0:W-:Y:S04]  /*1720*/  STS.U16 [R19+UR6+0x5e00], R69 ;  /* 0x005e004513007988 */ /* 0x0001e80008000406 */
[----:B------:R-:W-:Y:S04]  /*1730*/  STS.U16 [R19+UR6+0x6000], R70 ;  /* 0x0060004613007988 */ /* 0x000fe80008000406 */
[----:B------:R1:W-:Y:S04]  /*1740*/  STS.U16 [R19+UR6+0x6200], R71 ;  /* 0x0062004713007988 */ /* 0x0003e80008000406 */
[----:B------:R-:W-:Y:S01]  /*1750*/  STS.U16 [R19+UR6+0x6400], R72 ;  /* 0x0064004813007988 */ /* 0x000fe20008000406 */
[----:B0-----:R-:W-:-:S03]  /*1760*/  CS2R R68, SRZ ;  /* 0x0000000000447805 */ /* 0x001fc6000001ff00 */
[----:B------:R-:W-:Y:S04]  /*1770*/  STS.U16 [R19+UR6+0x6600], R73 ;  /* 0x0066004913007988 */ /* 0x000fe80008000406 */
[----:B------:R-:W-:Y:S01]  /*1780*/  STS.U16 [R19+UR6+0x6800], R74 ;  /* 0x0068004a13007988 */ /* 0x000fe20008000406 */
[----:B-1----:R-:W-:-:S03]  /*1790*/  CS2R R70, SRZ ;  /* 0x0000000000467805 */ /* 0x002fc6000001ff00 */
[----:B------:R-:W-:Y:S04]  /*17a0*/  STS.U16 [R19+UR6+0x6a00], R75 ;  /* 0x006a004b13007988 */ /* 0x000fe80008000406 */
[----:B------:R-:W-:Y:S04]  /*17b0*/  STS.U16 [R19+UR6+0x6e00], R77 ;  /* 0x006e004d13007988 */ /* 0x000fe80008000406 */
[----:B--2---:R0:W-:Y:S04]  /*17c0*/  STS.U16 [R19+UR6+0x6c00], R76 ;  /* 0x006c004c13007988 */ /* 0x0041e80008000406 */
[----:B------:R-:W-:Y:S04]  /*17d0*/  STS.U16 [R19+UR6+0x7000], R78 ;  /* 0x0070004e13007988 */ /* 0x000fe80008000406 */
[----:B------:R1:W-:Y:S01]  /*17e0*/  STS.U16 [R19+UR6+0x7200], R79 ;  /* 0x0072004f13007988 */ /* 0x0003e20008000406 */
[----:B0-----:R-:W-:-:S03]  /*17f0*/  CS2R R76, SRZ ;  /* 0x00000000004c7805 */ /* 0x001fc6000001ff00 */
[----:B------:R0:W-:Y:S01]  /*1800*/  STS.U16 [R19+UR6+0x7600], R11 ;  /* 0x0076000b13007988 */ /* 0x0001e20008000406 */
[----:B-1----:R-:W-:-:S03]  /*1810*/  CS2R R78, SRZ ;  /* 0x00000000004e7805 */ /* 0x002fc6000001ff00 */
[----:B------:R0:W-:Y:S04]  /*1820*/  STS.U16 [R19+UR6+0x7400], R18 ;  /* 0x0074001213007988 */ /* 0x0001e80008000406 */
[----:B------:R0:W-:Y:S04]  /*1830*/  STS.U16 [R19+UR6+0x7800], R12 ;  /* 0x0078000c13007988 */ /* 0x0001e80008000406 */
[----:B------:R0:W-:Y:S04]  /*1840*/  STS.U16 [R19+UR6+0x7a00], R14 ;  /* 0x007a000e13007988 */ /* 0x0001e80008000406 */
[----:B------:R0:W-:Y:S04]  /*1850*/  STS.U16 [R19+UR6+0x7c00], R20 ;  /* 0x007c001413007988 */ /* 0x0001e80008000406 */
[----:B------:R0:W-:Y:S01]  /*1860*/  STS.U16 [R19+UR6+0x7e00], R16 ;  /* 0x007e001013007988 */ /* 0x0001e20008000406 */
[----:B------:R-:W-:Y:S05]  /*1870*/  @!P0 BRA `(.L_x_0) ;  /* 0x0000005400648947 */ /* 0x000fea0003800000 */
[----:B------:R-:W1:Y:S01]  /*1880*/  LDC R39, c[0x0][0x268] ;  /* 0x00009a00ff277b82 */ /* 0x000e620000000800 */
[----:B------:R-:W-:Y:S01]  /*1890*/  LOP3.LUT P0, RZ, R22, 0x3, RZ, 0xc0, !PT ;  /* 0x0000000316ff7812 */ /* 0x000fe2000780c0ff */
[----:B------:R-:W-:Y:S01]  /*18a0*/  ULDC.64 UR4, c[0x0][0x260] ;  /* 0x0000980000047ab9 */ /* 0x000fe20000000a00 */
[C---:B------:R-:W-:Y:S01]  /*18b0*/  ISETP.GE.U32.AND P1, PT, R10.reuse, 0x80, PT ;  /* 0x000000800a00780c */ /* 0x040fe20003f26070 */
[----:B------:R-:W-:Y:S01]  /*18c0*/  UIMAD UR4, UR7, UR4, URZ ;  /* 0x00000004070472a4 */ /* 0x000fe2000f8e023f */
[----:B------:R-:W-:Y:S01]  /*18d0*/  IMAD R7, R7, UR5, RZ ;  /* 0x0000000507077c24 */ /* 0x000fe2000f8e02ff */
[----:B------:R-:W-:Y:S02]  /*18e0*/  ISETP.LT.U32.AND P0, PT, R10, 0x80, !P0 ;  /* 0x000000800a00780c */ /* 0x000fe40004701070 */
[----:B------:R-:W-:Y:S01]  /*18f0*/  CS2R R76, SRZ ;  /* 0x00000000004c7805 */ /* 0x000fe2000001ff00 */
[----:B------:R-:W2:Y:S01]  /*1900*/  LDC.64 R52, c[0x0][0x250] ;  /* 0x00009400ff347b82 */ /* 0x000ea20000000a00 */
[----:B------:R-:W-:Y:S01]  /*1910*/  USHF.L.U32 UR5, UR4, 0x1, URZ ;  /* 0x0000000104057899 */ /* 0x000fe2000800063f */
[C---:B------:R-:W-:Y:S01]  /*1920*/  IMAD.SHL.U32 R3, R7.reuse, 0x2, RZ ;  /* 0x0000000207037824 */ /* 0x040fe200078e00ff */
[----:B------:R-:W-:Y:S01]  /*1930*/  CS2R R78, SRZ ;  /* 0x00000000004e7805 */ /* 0x000fe2000001ff00 */
[----:B------:R-:W-:Y:S01]  /*1940*/  IMAD.HI R4, R7, 0x2, RZ ;  /* 0x0000000207047827 */ /* 0x000fe200078e02ff */
[----:B------:R-:W-:-:S02]  /*1950*/  CS2R R132, SRZ ;  /* 0x0000000000847805 */ /* 0x000fc4000001ff00 */
[----:B------:R-:W-:Y:S02]  /*1960*/  CS2R R134, SRZ ;  /* 0x0000000000867805 */ /* 0x000fe4000001ff00 */
[----:B------:R-:W-:Y:S01]  /*1970*/  CS2R R124, SRZ ;  /* 0x00000000007c7805 */ /* 0x000fe2000001ff00 */
[----:B------:R-:W0:Y:S01]  /*1980*/  LDC.64 R30, c[0x0][0x218] ;  /* 0x00008600ff1e7b82 */ /* 0x000e220000000a00 */
[----:B------:R-:W-:Y:S02]  /*1990*/  CS2R R126, SRZ ;  /* 0x00000000007e7805 */ /* 0x000fe4000001ff00 */
[----:B------:R-:W-:Y:S02]  /*19a0*/  CS2R R112, SRZ ;  /* 0x0000000000707805 */ /* 0x000fe4000001ff00 */
[----:B------:R-:W-:Y:S02]  /*19b0*/  CS2R R114, SRZ ;  /* 0x0000000000727805 */ /* 0x000fe4000001ff00 */
[----:B------:R-:W-:-:S02]  /*19c0*/  CS2R R116, SRZ ;  /* 0x0000000000747805 */ /* 0x000fc4000001ff00 */
[----:B------:R-:W-:Y:S02]  /*19d0*/  CS2R R118, SRZ ;  /* 0x0000000000767805 */ /* 0x000fe4000001ff00 */
[----:B------:R-:W-:Y:S02]  /*19e0*/  CS2R R120, SRZ ;  /* 0x0000000000787805 */ /* 0x000fe4000001ff00 */
[----:B------:R-:W-:Y:S01]  /*19f0*/  CS2R R122, SRZ ;  /* 0x00000000007a7805 */ /* 0x000fe2000001ff00 */
[----:B-1----:R-:W-:Y:S01]  /*1a00*/  IMAD R9, R9, R39, RZ ;  /* 0x0000002709097224 */ /* 0x002fe200078e02ff */
[----:B------:R-:W1:Y:S01]  /*1a10*/  LDC R17, c[0x0][0x258] ;  /* 0x00009600ff117b82 */ /* 0x000e620000000800 */
[----:B------:R-:W-:Y:S02]  /*1a20*/  CS2R R128, SRZ ;  /* 0x0000000000807805 */ /* 0x000fe4000001ff00 */
[----:B------:R-:W-:Y:S01]  /*1a30*/  CS2R R130, SRZ ;  /* 0x0000000000827805 */ /* 0x000fe2000001ff00 */
[----:B------:R-:W-:Y:S01]  /*1a40*/  IMAD R5, R39, 0x8, R9 ;  /* 0x0000000827057824 */ /* 0x000fe200078e0209 */
[----:B------:R-:W-:-:S02]  /*1a50*/  CS2R R68, SRZ ;  /* 0x0000000000447805 */ /* 0x000fc4000001ff00 */
[----:B------:R-:W-:Y:S02]  /*1a60*/  CS2R R70, SRZ ;  /* 0x0000000000467805 */ /* 0x000fe4000001ff00 */
[----:B------:R-:W-:Y:S01]  /*1a70*/  CS2R R80, SRZ ;  /* 0x0000000000507805 */ /* 0x000fe2000001ff00 */
[----:B------:R-:W-:Y:S01]  /*1a80*/  IMAD R6, R39, 0x8, R5 ;  /* 0x0000000827067824 */ /* 0x000fe200078e0205 */
[----:B------:R-:W3:Y:S01]  /*1a90*/  LDC.64 R36, c[0x0][0x220] ;  /* 0x00008800ff247b82 */ /* 0x000ee20000000a00 */
[----:B--2---:R-:W-:Y:S01]  /*1aa0*/  IMAD R52, R52, UR7, RZ ;  /* 0x0000000734347c24 */ /* 0x004fe2000f8e02ff */
[C---:B------:R-:W-:Y:S01]  /*1ab0*/  SHF.L.U32 R61, R53.reuse, 0x2, RZ ;  /* 0x00000002353d7819 */ /* 0x040fe200000006ff */
[----:B------:R-:W-:Y:S01]  /*1ac0*/  IMAD R59, R53, 0x3, RZ ;  /* 0x00000003353b7824 */ /* 0x000fe200078e02ff */
[----:B------:R-:W-:Y:S01]  /*1ad0*/  LEA R8, R39, R6, 0x3 ;  /* 0x0000000627087211 */ /* 0x000fe200078e18ff */
[----:B------:R-:W-:Y:S01]  /*1ae0*/  IMAD R63, R53, 0x5, RZ ;  /* 0x00000005353f7824 */ /* 0x000fe200078e02ff */
[----:B------:R-:W-:-:S02]  /*1af0*/  CS2R R82, SRZ ;  /* 0x0000000000527805 */ /* 0x000fc4000001ff00 */
[C---:B0-----:R-:W-:Y:S01]  /*1b00*/  LEA R19, P2, R52.reuse, R30, 0x1 ;  /* 0x0000001e34137211 */ /* 0x041fe200078408ff */
[----:B------:R-:W-:Y:S01]  /*1b10*/  IMAD R65, R53, 0x6, RZ ;  /* 0x0000000635417824 */ /* 0x000fe200078e02ff */
[----:B------:R-:W-:Y:S01]  /*1b20*/  CS2R R96, SRZ ;  /* 0x0000000000607805 */ /* 0x000fe2000001ff00 */
[----:B------:R-:W-:Y:S01]  /*1b30*/  IMAD R11, R39, 0x8, R8 ;  /* 0x00000008270b7824 */ /* 0x000fe200078e0208 */
[----:B------:R-:W-:Y:S01]  /*1b40*/  LEA.HI.X.SX32 R31, R52, R31, 0x1, P2 ;  /* 0x0000001f341f7211 */ /* 0x000fe200010f0eff */
[----:B------:R-:W-:Y:S01]  /*1b50*/  IMAD R57, R53, 0x7, RZ ;  /* 0x0000000735397824 */ /* 0x000fe200078e02ff */
[----:B------:R-:W-:Y:S01]  /*1b60*/  CS2R R98, SRZ ;  /* 0x0000000000627805 */ /* 0x000fe2000001ff00 */
[----:B------:R-:W-:Y:S01]  /*1b70*/  IMAD R12, R39, 0x8, R11 ;  /* 0x00000008270c7824 */ /* 0x000fe200078e020b */
[----:B------:R-:W-:Y:S01]  /*1b80*/  CS2R R84, SRZ ;  /* 0x0000000000547805 */ /* 0x000fe2000001ff00 */
[----:B-1----:R-:W-:Y:S01]  /*1b90*/  IMAD R0, R10, R17, RZ ;  /* 0x000000110a007224 */ /* 0x002fe200078e02ff */
[----:B------:R-:W-:Y:S01]  /*1ba0*/  CS2R R86, SRZ ;  /* 0x0000000000567805 */ /* 0x000fe2000001ff00 */
[----:B------:R-:W-:Y:S01]  /*1bb0*/  IMAD.SHL.U32 R55, R53, 0x8, RZ ;  /* 0x0000000835377824 */ /* 0x000fe200078e00ff */
[----:B------:R-:W-:Y:S01]  /*1bc0*/  LEA R13, R39, R12, 0x3 ;  /* 0x0000000c270d7211 */ /* 0x000fe200078e18ff */
[----:B------:R-:W-:Y:S01]  /*1bd0*/  IMAD R2, R17, 0x100, R0 ;  /* 0x0000010011027824 */ /* 0x000fe200078e0200 */
[-C--:B------:R-:W-:Y:S01]  /*1be0*/  LEA R16, P2, R0, R19.reuse, 0x1 ;  /* 0x0000001300107211 */ /* 0x080fe200078408ff */
[----:B------:R-:W-:Y:S01]  /*1bf0*/  IMAD R52, R53, 0x9, RZ ;  /* 0x0000000935347824 */ /* 0x000fe200078e02ff */
[----:B------:R-:W-:Y:S01]  /*1c00*/  CS2R R100, SRZ ;  /* 0x0000000000647805 */ /* 0x000fe2000001ff00 */
[----:B------:R-:W-:Y:S01]  /*1c10*/  IMAD R14, R39, 0x8, R13 ;  /* 0x00000008270e7824 */ /* 0x000fe200078e020d */
[----:B---3--:R-:W-:Y:S01]  /*1c20*/  IADD3 R159, P4, P5, R3, UR5, R36 ;  /* 0x00000005039f7c10 */ /* 0x008fe2000fd9e024 */
[----:B------:R-:W-:Y:S01]  /*1c30*/  UIMAD.WIDE UR4, UR4, 0x2, URZ ;  /* 0x00000002040478a5 */ /* 0x000fe2000f8e023f */
[----:B------:R-:W-:Y:S01]  /*1c40*/  LEA R18, P3, R2, R19, 0x1 ;  /* 0x0000001302127211 */ /* 0x000fe200078608ff */
[----:B------:R-:W-:Y:S01]  /*1c50*/  IMAD R15, R39, 0x8, R14 ;  /* 0x00000008270f7824 */ /* 0x000fe200078e020e */
[-C--:B------:R-:W-:Y:S01]  /*1c60*/  LEA.HI.X.SX32 R17, R0, R31.reuse, 0x1, P2 ;  /* 0x0000001f00117211 */ /* 0x080fe200010f0eff */
[C---:B------:R-:W-:Y:S01]  /*1c70*/  IMAD R48, R53.reuse, 0xa, RZ ;  /* 0x0000000a35307824 */ /* 0x040fe200078e02ff */
[----:B------:R-:W-:Y:S01]  /*1c80*/  LEA.HI.X.SX32 R19, R2, R31, 0x1, P3 ;  /* 0x0000001f02137211 */ /* 0x000fe200018f0eff */
[----:B------:R-:W-:Y:S01]  /*1c90*/  IMAD R44, R53, 0xb, RZ ;  /* 0x0000000b352c7824 */ /* 0x000fe200078e02ff */
[----:B------:R-:W-:Y:S01]  /*1ca0*/  LEA R20, R39, R15, 0x3 ;  /* 0x0000000f27147211 */ /* 0x000fe200078e18ff */
[----:B------:R-:W-:Y:S01]  /*1cb0*/  IMAD.WIDE R66, R61, 0x2, R16 ;  /* 0x000000023d427825 */ /* 0x000fe200078e0210 */
[----:B------:R-:W-:-:S02]  /*1cc0*/  IADD3.X R37, R4, UR5, R37, P4, P5 ;  /* 0x0000000504257c10 */ /* 0x000fc4000a7ea425 */
[----:B------:R-:W-:Y:S02]  /*1cd0*/  CS2R R102, SRZ ;  /* 0x0000000000667805 */ /* 0x000fe4000001ff00 */
[-C--:B------:R-:W-:Y:S01]  /*1ce0*/  LEA R40, P2, R9, R159.reuse, 0x1 ;  /* 0x0000009f09287211 */ /* 0x080fe200078408ff */
[----:B------:R-:W-:Y:S01]  /*1cf0*/  IMAD R21, R39, 0x8, R20 ;  /* 0x0000000827157824 */ /* 0x000fe200078e0214 */
[-C--:B------:R-:W-:Y:S01]  /*1d00*/  LEA R34, P3, R5, R159.reuse, 0x1 ;  /* 0x0000009f05227211 */ /* 0x080fe200078608ff */
[----:B------:R-:W-:Y:S01]  /*1d10*/  IMAD.WIDE R72, R59, 0x2, R18 ;  /* 0x000000023b487825 */ /* 0x000fe200078e0212 */
[C---:B------:R-:W-:Y:S02]  /*1d20*/  LEA R32, P4, R6.reuse, R159, 0x1 ;  /* 0x0000009f06207211 */ /* 0x040fe400078808ff */
[----:B------:R-:W-:Y:S02]  /*1d30*/  CS2R R88, SRZ ;  /* 0x0000000000587805 */ /* 0x000fe4000001ff00 */
[-C--:B------:R-:W-:Y:S01]  /*1d40*/  LEA.HI.X.SX32 R41, R9, R37.reuse, 0x1, P2 ;  /* 0x0000002509297211 */ /* 0x080fe200010f0eff */
[----:B------:R-:W-:Y:S01]  /*1d50*/  IMAD R23, R39, 0x8, R21 ;  /* 0x0000000827177824 */ /* 0x000fe200078e0215 */
[-C--:B------:R-:W-:Y:S01]  /*1d60*/  LEA.HI.X.SX32 R35, R5, R37.reuse, 0x1, P3 ;  /* 0x0000002505237211 */ /* 0x080fe200018f0eff */
[----:B------:R-:W-:Y:S01]  /*1d70*/  IMAD.WIDE R58, R61, 0x2, R18 ;  /* 0x000000023d3a7825 */ /* 0x000fe200078e0212 */
[----:B------:R-:W-:Y:S01]  /*1d80*/  LEA.HI.X.SX32 R33, R6, R37, 0x1, P4 ;  /* 0x0000002506217211 */ /* 0x000fe200020f0eff */
[----:B------:R0:W-:Y:S01]  /*1d90*/  STL.64 [R1+0xa0], R40 ;  /* 0x0000a02801007387 */ /* 0x0001e20000100a00 */
[----:B------:R-:W-:Y:S01]  /*1da0*/  LEA R24, R39, R23, 0x3 ;  /* 0x0000001727187211 */ /* 0x000fe200078e18ff */
[----:B------:R-:W-:Y:S01]  /*1db0*/  IMAD.WIDE R60, R63, 0x2, R16 ;  /* 0x000000023f3c7825 */ /* 0x000fe200078e0210 */
[----:B------:R-:W-:Y:S01]  /*1dc0*/  MOV R36, 0xff800000 ;  /* 0xff80000000247802 */ /* 0x000fe20000000f00 */
[----:B------:R1:W-:Y:S01]  /*1dd0*/  STL.64 [R1+0x98], R34 ;  /* 0x0000982201007387 */ /* 0x0003e20000100a00 */
[----:B------:R-:W-:Y:S01]  /*1de0*/  CS2R R90, SRZ ;  /* 0x00000000005a7805 */ /* 0x000fe2000001ff00 */
[----:B------:R-:W-:Y:S01]  /*1df0*/  IMAD R25, R39, 0x8, R24 ;  /* 0x0000000827197824 */ /* 0x000fe200078e0218 */
[----:B------:R-:W-:Y:S01]  /*1e00*/  CS2R R104, SRZ ;  /* 0x0000000000687805 */ /* 0x000fe2000001ff00 */
[----:B------:R2:W-:Y:S01]  /*1e10*/  STL.64 [R1+0x90], R32 ;  /* 0x0000902001007387 */ /* 0x0005e20000100a00 */
[----:B------:R-:W-:Y:S01]  /*1e20*/  IMAD.WIDE R62, R63, 0x2, R18 ;  /* 0x000000023f3e7825 */ /* 0x000fe200078e0212 */
[----:B------:R-:W-:-:S02]  /*1e30*/  CS2R R106, SRZ ;  /* 0x00000000006a7805 */ /* 0x000fc4000001ff00 */
[----:B------:R-:W-:Y:S02]  /*1e40*/  CS2R R92, SRZ ;  /* 0x00000000005c7805 */ /* 0x000fe4000001ff00 */
[-C--:B0-----:R-:W-:Y:S01]  /*1e50*/  LEA R40, P2, R8, R159.reuse, 0x1 ;  /* 0x0000009f08287211 */ /* 0x081fe200078408ff */
[----:B------:R-:W-:Y:S01]  /*1e60*/  IMAD R26, R39, 0x8, R25 ;  /* 0x00000008271a7824 */ /* 0x000fe200078e0219 */
[----:B------:R-:W-:Y:S01]  /*1e70*/  CS2R R94, SRZ ;  /* 0x00000000005e7805 */ /* 0x000fe2000001ff00 */
[----:B------:R-:W-:Y:S01]  /*1e80*/  IMAD R38, R53, 0x14, RZ ;  /* 0x0000001435267824 */ /* 0x000fe200078e02ff */
[-C--:B-1----:R-:W-:Y:S01]  /*1e90*/  LEA R34, P3, R11, R159.reuse, 0x1 ;  /* 0x0000009f0b227211 */ /* 0x082fe200078608ff */
[----:B------:R-:W-:Y:S01]  /*1ea0*/  IMAD R42, R53, 0x17, RZ ;  /* 0x00000017352a7824 */ /* 0x000fe200078e02ff */
[----:B------:R-:W-:Y:S01]  /*1eb0*/  LEA R27, R39, R26, 0x3 ;  /* 0x0000001a271b7211 */ /* 0x000fe200078e18ff */
[C---:B------:R-:W-:Y:S01]  /*1ec0*/  IMAD R43, R53.reuse, 0x18, RZ ;  /* 0x00000018352b7824 */ /* 0x040fe200078e02ff */
[----:B--2---:R-:W-:Y:S01]  /*1ed0*/  LEA R32, P4, R12, R159, 0x1 ;  /* 0x0000009f0c207211 */ /* 0x004fe200078808ff */
[----:B------:R-:W-:Y:S01]  /*1ee0*/  IMAD R45, R53, 0x19, RZ ;  /* 0x00000019352d7824 */ /* 0x000fe200078e02ff */
[-C--:B------:R-:W-:Y:S01]  /*1ef0*/  LEA.HI.X.SX32 R41, R8, R37.reuse, 0x1, P2 ;  /* 0x0000002508297211 */ /* 0x080fe200010f0eff */
[----:B------:R-:W-:Y:S01]  /*1f00*/  IMAD R28, R39, 0x8, R27 ;  /* 0x00000008271c7824 */ /* 0x000fe200078e021b */
[-C--:B------:R-:W-:Y:S01]  /*1f10*/  LEA.HI.X.SX32 R35, R11, R37.reuse, 0x1, P3 ;  /* 0x000000250b237211 */ /* 0x080fe200018f0eff */
[----:B------:R-:W-:Y:S01]  /*1f20*/  IMAD R46, R53, 0x1a, RZ ;  /* 0x0000001a352e7824 */ /* 0x000fe200078e02ff */
[----:B------:R-:W-:Y:S01]  /*1f30*/  LEA.HI.X.SX32 R33, R12, R37, 0x1, P4 ;  /* 0x000000250c217211 */ /* 0x000fe200020f0eff */
[----:B------:R-:W-:Y:S01]  /*1f40*/  IMAD R22, R39, 0x8, R28 ;  /* 0x0000000827167824 */ /* 0x000fe200078e021c */
[----:B------:R0:W-:Y:S01]  /*1f50*/  STL.64 [R1+0x88], R40 ;  /* 0x0000882801007387 */ /* 0x0001e20000100a00 */
[C---:B------:R-:W-:Y:S01]  /*1f60*/  IMAD R47, R53.reuse, 0x1b, RZ ;  /* 0x0000001b352f7824 */ /* 0x040fe200078e02ff */
[----:B------:R-:W-:Y:S01]  /*1f70*/  CS2R R108, SRZ ;  /* 0x00000000006c7805 */ /* 0x000fe2000001ff00 */
[----:B------:R-:W-:Y:S01]  /*1f80*/  IMAD R49, R53, 0x1c, RZ ;  /* 0x0000001c35317824 */ /* 0x000fe200078e02ff */
[----:B------:R-:W-:Y:S01]  /*1f90*/  LEA R29, R39, R22, 0x3 ;  /* 0x00000016271d7211 */ /* 0x000fe200078e18ff */
[----:B------:R1:W-:Y:S01]  /*1fa0*/  STL.64 [R1+0x80], R34 ;  /* 0x0000802201007387 */ /* 0x0003e20000100a00 */
[C---:B------:R-:W-:Y:S01]  /*1fb0*/  IMAD R50, R53.reuse, 0x1d, RZ ;  /* 0x0000001d35327824 */ /* 0x040fe200078e02ff */
[----:B------:R-:W-:Y:S01]  /*1fc0*/  CS2R R110, SRZ ;  /* 0x00000000006e7805 */ /* 0x000fe2000001ff00 */
[----:B------:R-:W-:Y:S01]  /*1fd0*/  IMAD R51, R53, 0x1e, RZ ;  /* 0x0000001e35337824 */ /* 0x000fe200078e02ff */
[----:B------:R2:W-:Y:S01]  /*1fe0*/  STL.64 [R1+0x78], R32 ;  /* 0x0000782001007387 */ /* 0x0005e20000100a00 */
[----:B------:R-:W-:Y:S01]  /*1ff0*/  IMAD R30, R39, 0x8, R29 ;  /* 0x00000008271e7824 */ /* 0x000fe200078e021d */
[----:B------:R-:W-:Y:S01]  /*2000*/  UMOV UR4, URZ ;  /* 0x0000003f00047c82 */ /* 0x000fe20008000000 */
[----:B0-----:R-:W-:Y:S01]  /*2010*/  LEA R40, P2, R13, R159, 0x1 ;  /* 0x0000009f0d287211 */ /* 0x001fe200078408ff */
[----:B------:R-:W-:-:S02]  /*2020*/  ULDC UR9, c[0x0][0x238] ;  /* 0x00008e0000097ab9 */ /* 0x000fc40000000800 */
[----:B------:R-:W-:Y:S02]  /*2030*/  LEA R3, R39, R30, 0x3 ;  /* 0x0000001e27037211 */ /* 0x000fe400078e18ff */
[C---:B-1----:R-:W-:Y:S02]  /*2040*/  LEA R34, P3, R14.reuse, R159, 0x1 ;  /* 0x0000009f0e227211 */ /* 0x042fe400078608ff */
[----:B------:R-:W-:Y:S01]  /*2050*/  LEA.HI.X.SX32 R41, R13, R37, 0x1, P2 ;  /* 0x000000250d297211 */ /* 0x000fe200010f0eff */
[----:B------:R-:W-:Y:S01]  /*2060*/  IMAD R10, R39, 0x8, R3 ;  /* 0x00000008270a7824 */ /* 0x000fe200078e0203 */
[----:B--2---:R-:W-:Y:S02]  /*2070*/  LEA R32, P4, R15, R159, 0x1 ;  /* 0x0000009f0f207211 */ /* 0x004fe400078808ff */
[----:B------:R-:W-:Y:S01]  /*2080*/  LEA.HI.X.SX32 R35, R14, R37, 0x1, P3 ;  /* 0x000000250e237211 */ /* 0x000fe200018f0eff */
[----:B------:R0:W-:Y:S01]  /*2090*/  STL.64 [R1+0x70], R40 ;  /* 0x0000702801007387 */ /* 0x0001e20000100a00 */
[----:B------:R-:W-:-:S02]  /*20a0*/  LEA R0, R39, R10, 0x3 ;  /* 0x0000000a27007211 */ /* 0x000fc400078e18ff */
[----:B------:R-:W-:Y:S01]  /*20b0*/  LEA.HI.X.SX32 R33, R15, R37, 0x1, P4 ;  /* 0x000000250f217211 */ /* 0x000fe200020f0eff */
[----:B------:R1:W-:Y:S01]  /*20c0*/  STL.64 [R1+0x68], R34 ;  /* 0x0000682201007387 */ /* 0x0003e20000100a00 */
[----:B------:R-:W-:Y:S01]  /*20d0*/  LEA R12, P4, R23, R159, 0x1 ;  /* 0x0000009f170c7211 */ /* 0x000fe200078808ff */
[----:B------:R-:W-:Y:S02]  /*20e0*/  IMAD R2, R39, 0x8, R0 ;  /* 0x0000000827027824 */ /* 0x000fe400078e0200 */
[----:B------:R2:W-:Y:S01]  /*20f0*/  STL.64 [R1+0x60], R32 ;  /* 0x0000602001007387 */ /* 0x0005e20000100a00 */
[----:B------:R-:W-:Y:S01]  /*2100*/  LEA.HI.X.SX32 R13, R23, R37, 0x1, P4 ;  /* 0x00000025170d7211 */ /* 0x000fe200020f0eff */
[----:B------:R-:W-:Y:S01]  /*2110*/  IMAD R4, R39, 0x8, R2 ;  /* 0x0000000827047824 */ /* 0x000fe200078e0202 */
[-C--:B------:R-:W-:Y:S01]  /*2120*/  LEA R14, P4, R26, R159.reuse, 0x1 ;  /* 0x0000009f1a0e7211 */ /* 0x080fe200078808ff */
[----:B0-----:R-:W-:Y:S02]  /*2130*/  IMAD R40, R53, 0xc, RZ ;  /* 0x0000000c35287824 */ /* 0x001fe400078e02ff */
[----:B------:R0:W-:Y:S01]  /*2140*/  STL.64 [R1+0x48], R12 ;  /* 0x0000480c01007387 */ /* 0x0001e20000100a00 */
[----:B------:R-:W-:Y:S01]  /*2150*/  LEA R5, R39, R4, 0x3 ;  /* 0x0000000427057211 */ /* 0x000fe200078e18ff */
[----:B------:R-:W-:Y:S01]  /*2160*/  IMAD R41, R53, 0x16, RZ ;  /* 0x0000001635297824 */ /* 0x000fe200078e02ff */
[----:B-1----:R-:W-:-:S02]  /*2170*/  LEA R34, P2, R20, R159, 0x1 ;  /* 0x0000009f14227211 */ /* 0x002fc400078408ff */
[----:B------:R-:W-:Y:S01]  /*2180*/  LEA.HI.X.SX32 R15, R26, R37, 0x1, P4 ;  /* 0x000000251a0f7211 */ /* 0x000fe200020f0eff */
[----:B------:R-:W-:Y:S01]  /*2190*/  IMAD R6, R39, 0x8, R5 ;  /* 0x0000000827067824 */ /* 0x000fe200078e0205 */
[----:B--2---:R-:W-:Y:S02]  /*21a0*/  LEA R32, P3, R21, R159, 0x1 ;  /* 0x0000009f15207211 */ /* 0x004fe400078608ff */
[-C--:B------:R-:W-:Y:S01]  /*21b0*/  LEA.HI.X.SX32 R35, R20, R37.reuse, 0x1, P2 ;  /* 0x0000002514237211 */ /* 0x080fe200010f0eff */
[----:B------:R-:W-:Y:S01]  /*21c0*/  IMAD R7, R39, 0x8, R6 ;  /* 0x0000000827077824 */ /* 0x000fe200078e0206 */
[----:B------:R-:W-:Y:S02]  /*21d0*/  LEA.HI.X.SX32 R33, R21, R37, 0x1, P3 ;  /* 0x0000002515217211 */ /* 0x000fe400018f0eff */
[----:B------:R-:W-:Y:S01]  /*21e0*/  LEA R20, P3, R25, R159, 0x1 ;  /* 0x0000009f19147211 */ /* 0x000fe200078608ff */
[----:B------:R-:W-:Y:S01]  /*21f0*/  STL.64 [R1+0x58], R34 ;  /* 0x0000582201007387 */ /* 0x000fe20000100a00 */
[----:B------:R-:W-:-:S02]  /*2200*/  LEA R8, R39, R7, 0x3 ;  /* 0x0000000727087211 */ /* 0x000fc400078e18ff */
[----:B------:R-:W-:Y:S01]  /*2210*/  LEA.HI.X.SX32 R21, R25, R37, 0x1, P3 ;  /* 0x0000002519157211 */ /* 0x000fe200018f0eff */
[----:B------:R1:W-:Y:S02]  /*2220*/  STL.64 [R1+0x50], R32 ;  /* 0x0000502001007387 */ /* 0x0003e40000100a00 */
[C---:B------:R-:W-:Y:S02]  /*2230*/  IMAD R9, R39.reuse, 0x8, R8 ;  /* 0x0000000827097824 */ /* 0x040fe400078e0208 */
[----:B------:R2:W-:Y:S02]  /*2240*/  STL.64 [R1+0x30], R14 ;  /* 0x0000300e01007387 */ /* 0x0005e40000100a00 */
[----:B------:R-:W-:-:S05]  /*2250*/  IMAD R11, R39, 0x8, R9 ;  /* 0x00000008270b7824 */ /* 0x000fca00078e0209 */
[----:B0-----:R-:W-:Y:S02]  /*2260*/  LEA R12, R39, R11, 0x3 ;  /* 0x0000000b270c7211 */ /* 0x001fe400078e18ff */
[----:B-1----:R-:W-:-:S03]  /*2270*/  LEA R32, P2, R24, R159, 0x1 ;  /* 0x0000009f18207211 */ /* 0x002fc600078408ff */
[C---:B------:R-:W-:Y:S01]  /*2280*/  IMAD R13, R39.reuse, 0x8, R12 ;  /* 0x00000008270d7824 */ /* 0x040fe200078e020c */
[----:B------:R-:W-:Y:S02]  /*2290*/  LEA.HI.X.SX32 R33, R24, R37, 0x1, P2 ;  /* 0x0000002518217211 */ /* 0x000fe400010f0eff */
[C---:B------:R-:W-:Y:S01]  /*22a0*/  LEA R24, P3, R28.reuse, R159, 0x1 ;  /* 0x0000009f1c187211 */ /* 0x040fe200078608ff */
[C---:B--2---:R-:W-:Y:S02]  /*22b0*/  IMAD R14, R39.reuse, 0x8, R13 ;  /* 0x00000008270e7824 */ /* 0x044fe400078e020d */
[----:B------:R0:W-:Y:S01]  /*22c0*/  STL.64 [R1+0x40], R32 ;  /* 0x0000402001007387 */ /* 0x0001e20000100a00 */
[----:B------:R-:W-:Y:S02]  /*22d0*/  LEA.HI.X.SX32 R25, R28, R37, 0x1, P3 ;  /* 0x000000251c197211 */ /* 0x000fe400018f0eff */
[----:B------:R-:W-:Y:S01]  /*22e0*/  LEA R15, R39, R14, 0x3 ;  /* 0x0000000e270f7211 */ /* 0x000fe200078e18ff */
[----:B------:R1:W-:Y:S01]  /*22f0*/  STL.64 [R1+0x38], R20 ;  /* 0x0000381401007387 */ /* 0x0003e20000100a00 */
[----:B------:R-:W-:-:S02]  /*2300*/  LEA R26, P3, R30, R159, 0x1 ;  /* 0x0000009f1e1a7211 */ /* 0x000fc400078608ff */
[CC--:B0-----:R-:W-:Y:S02]  /*2310*/  LEA R32, P2, R27.reuse, R159.reuse, 0x1 ;  /* 0x0000009f1b207211 */ /* 0x0c1fe400078408ff */
[C---:B-1----:R-:W-:Y:S02]  /*2320*/  LEA R20, P4, R22.reuse, R159, 0x1 ;  /* 0x0000009f16147211 */ /* 0x042fe400078808ff */
[-C--:B------:R-:W-:Y:S02]  /*2330*/  LEA.HI.X.SX32 R33, R27, R37.reuse, 0x1, P2 ;  /* 0x000000251b217211 */ /* 0x080fe400010f0eff */
[-C--:B------:R-:W-:Y:S02]  /*2340*/  LEA.HI.X.SX32 R21, R22, R37.reuse, 0x1, P4 ;  /* 0x0000002516157211 */ /* 0x080fe400020f0eff */
[----:B------:R-:W-:Y:S02]  /*2350*/  LEA.HI.X.SX32 R27, R30, R37, 0x1, P3 ;  /* 0x000000251e1b7211 */ /* 0x000fe400018f0eff */
[C---:B------:R-:W-:Y:S01]  /*2360*/  LEA R248, P3, R0.reuse, R159, 0x1 ;  /* 0x0000009f00f87211 */ /* 0x040fe200078608ff */
[----:B------:R0:W-:Y:S03]  /*2370*/  STL.64 [R1+0x18], R20 ;  /* 0x0000181401007387 */ /* 0x0001e60000100a00 */
[----:B------:R-:W-:Y:S01]  /*2380*/  LEA.HI.X.SX32 R249, R0, R37, 0x1, P3 ;  /* 0x0000002500f97211 */ /* 0x000fe200018f0eff */
[----:B------:R1:W-:Y:S01]  /*2390*/  STL.64 [R1+0x28], R32 ;  /* 0x0000282001007387 */ /* 0x0003e20000100a00 */
[----:B------:R-:W-:-:S03]  /*23a0*/  LEA R234, P3, R5, R159, 0x1 ;  /* 0x0000009f05ea7211 */ /* 0x000fc600078608ff */
[----:B------:R2:W-:Y:S01]  /*23b0*/  STL.64 [R1+0x20], R24 ;  /* 0x0000201801007387 */ /* 0x0005e20000100a00 */
[----:B------:R-:W-:Y:S02]  /*23c0*/  LEA.HI.X.SX32 R235, R5, R37, 0x1, P3 ;  /* 0x0000002505eb7211 */ /* 0x000fe400018f0eff */
[----:B------:R-:W-:Y:S01]  /*23d0*/  LEA R222, P3, R8, R159, 0x1 ;  /* 0x0000009f08de7211 */ /* 0x000fe200078608ff */
[----:B0-----:R-:W-:-:S03]  /*23e0*/  IMAD R20, R39, 0x8, R15 ;  /* 0x0000000827147824 */ /* 0x001fc600078e020f */
[----:B------:R-:W-:Y:S02]  /*23f0*/  LEA.HI.X.SX32 R223, R8, R37, 0x1, P3 ;  /* 0x0000002508df7211 */ /* 0x000fe400018f0eff */
[----:B------:R-:W-:Y:S02]  /*2400*/  LEA R21, R39, R20, 0x3 ;  /* 0x0000001427157211 */ /* 0x000fe400078e18ff */
[-C--:B-1----:R-:W-:Y:S02]  /*2410*/  LEA R32, P2, R29, R159.reuse, 0x1 ;  /* 0x0000009f1d207211 */ /* 0x082fe400078408ff */
[----:B--2---:R-:W-:Y:S02]  /*2420*/  LEA R24, P4, R3, R159, 0x1 ;  /* 0x0000009f03187211 */ /* 0x004fe400078808ff */
[-C--:B------:R-:W-:Y:S02]  /*2430*/  LEA.HI.X.SX32 R33, R29, R37.reuse, 0x1, P2 ;  /* 0x000000251d217211 */ /* 0x080fe400010f0eff */
[----:B------:R-:W-:Y:S01]  /*2440*/  LEA.HI.X.SX32 R25, R3, R37, 0x1, P4 ;  /* 0x0000002503197211 */ /* 0x000fe200020f0eff */
[----:B------:R-:W-:Y:S01]  /*2450*/  IMAD R3, R39, 0x8, R21 ;  /* 0x0000000827037824 */ /* 0x000fe200078e0215 */
[-C--:B------:R-:W-:Y:S01]  /*2460*/  LEA R250, P2, R10, R159.reuse, 0x1 ;  /* 0x0000009f0afa7211 */ /* 0x080fe200078408ff */
[----:B------:R-:W-:Y:S01]  /*2470*/  STL.64 [R1+0x10], R32 ;  /* 0x0000102001007387 */ /* 0x000fe20000100a00 */
[----:B------:R-:W-:-:S02]  /*2480*/  LEA R242, P4, R2, R159, 0x1 ;  /* 0x0000009f02f27211 */ /* 0x000fc400078808ff */
[C---:B------:R-:W-:Y:S01]  /*2490*/  LEA R22, R39.reuse, R3, 0x3 ;  /* 0x0000000327167211 */ /* 0x040fe200078e18ff */
[----:B------:R-:W-:Y:S01]  /*24a0*/  STL.64 [R1+0x8], R26 ;  /* 0x0000081a01007387 */ /* 0x000fe20000100a00 */
[-C--:B------:R-:W-:Y:S02]  /*24b0*/  LEA.HI.X.SX32 R251, R10, R37.reuse, 0x1, P2 ;  /* 0x000000250afb7211 */ /* 0x080fe400010f0eff */
[----:B------:R-:W-:Y:S01]  /*24c0*/  LEA.HI.X.SX32 R243, R2, R37, 0x1, P4 ;  /* 0x0000002502f37211 */ /* 0x000fe200020f0eff */
[C---:B------:R-:W-:Y:S01]  /*24d0*/  IMAD R0, R39.reuse, 0x8, R22 ;  /* 0x0000000827007824 */ /* 0x040fe200078e0216 */
[-C--:B------:R-:W-:Y:S01]  /*24e0*/  LEA R238, P2, R4, R159.reuse, 0x1 ;  /* 0x0000009f04ee7211 */ /* 0x080fe200078408ff */
[----:B------:R-:W-:Y:S01]  /*24f0*/  STL.64 [R1], R24 ;  /* 0x0000001801007387 */ /* 0x000fe20000100a00 */
[----:B------:R-:W-:Y:S02]  /*2500*/  LEA R230, P4, R6, R159, 0x1 ;  /* 0x0000009f06e67211 */ /* 0x000fe400078808ff */
[----:B------:R-:W-:Y:S01]  /*2510*/  LEA R2, R39, R0, 0x3 ;  /* 0x0000000027027211 */ /* 0x000fe200078e18ff */
[----:B------:R-:W-:Y:S01]  /*2520*/  STL.64 [R1+0x268], R72 ;  /* 0x0002684801007387 */ /* 0x000fe20000100a00 */
[----:B------:R-:W-:-:S02]  /*2530*/  LEA.HI.X.SX32 R239, R4, R37, 0x1, P2 ;  /* 0x0000002504ef7211 */ /* 0x000fc400010f0eff */
[----:B------:R-:W-:Y:S01]  /*2540*/  LEA.HI.X.SX32 R231, R6, R37, 0x1, P4 ;  /* 0x0000002506e77211 */ /* 0x000fe200020f0eff */
[----:B------:R-:W-:Y:S01]  /*2550*/  IMAD R4, R39, 0x8, R2 ;  /* 0x0000000827047824 */ /* 0x000fe200078e0202 */
[-C--:B------:R-:W-:Y:S01]  /*2560*/  LEA R226, P2, R7, R159.reuse, 0x1 ;  /* 0x0000009f07e27211 */ /* 0x080fe200078408ff */
[----:B------:R-:W-:Y:S01]  /*2570*/  STL.64 [R1+0x260], R66 ;  /* 0x0002604201007387 */ /* 0x000fe20000100a00 */
[----:B------:R-:W-:Y:S02]  /*2580*/  LEA R218, P4, R9, R159, 0x1 ;  /* 0x0000009f09da7211 */ /* 0x000fe400078808ff */
[----:B------:R-:W-:Y:S01]  /*2590*/  LEA R5, R39, R4, 0x3 ;  /* 0x0000000427057211 */ /* 0x000fe200078e18ff */
[----:B------:R0:W-:Y:S01]  /*25a0*/  STL.64 [R1+0x258], R58 ;  /* 0x0002583a01007387 */ /* 0x0001e20000100a00 */
[-C--:B------:R-:W-:Y:S02]  /*25b0*/  LEA.HI.X.SX32 R227, R7, R37.reuse, 0x1, P2 ;  /* 0x0000002507e37211 */ /* 0x080fe400010f0eff */
[----:B------:R-:W-:Y:S01]  /*25c0*/  LEA.HI.X.SX32 R219, R9, R37, 0x1, P4 ;  /* 0x0000002509db7211 */ /* 0x000fe200020f0eff */
[----:B------:R-:W-:Y:S01]  /*25d0*/  IMAD R6, R39, 0x8, R5 ;  /* 0x0000000827067824 */ /* 0x000fe200078e0205 */
[-C--:B------:R-:W-:Y:S01]  /*25e0*/  LEA R210, P3, R12, R159.reuse, 0x1 ;  /* 0x0000009f0cd27211 */ /* 0x080fe200078608ff */
[----:B------:R1:W-:Y:S01]  /*25f0*/  STL.64 [R1+0x250], R60 ;  /* 0x0002503c01007387 */ /* 0x0003e20000100a00 */
[----:B------:R-:W-:-:S02]  /*2600*/  LEA R214, P2, R11, R159, 0x1 ;  /* 0x0000009f0bd67211 */ /* 0x000fc400078408ff */
[----:B------:R-:W-:Y:S01]  /*2610*/  LEA R7, R39, R6, 0x3 ;  /* 0x0000000627077211 */ /* 0x000fe200078e18ff */
[----:B------:R2:W-:Y:S01]  /*2620*/  STL.64 [R1+0x248], R62 ;  /* 0x0002483e01007387 */ /* 0x0005e20000100a00 */
[----:B------:R-:W-:Y:S01]  /*2630*/  LEA.HI.X.SX32 R211, R12, R37, 0x1, P3 ;  /* 0x000000250cd37211 */ /* 0x000fe200018f0eff */
[----:B0-----:R-:W-:Y:S01]  /*2640*/  IMAD.WIDE R58, R65, 0x2, R16 ;  /* 0x00000002413a7825 */ /* 0x001fe200078e0210 */
[----:B------:R-:W-:Y:S02]  /*2650*/  LEA R198, P3, R15, R159, 0x1 ;  /* 0x0000009f0fc67211 */ /* 0x000fe400078608ff */
[-C--:B------:R-:W-:Y:S01]  /*2660*/  LEA.HI.X.SX32 R215, R11, R37.reuse, 0x1, P2 ;  /* 0x000000250bd77211 */ /* 0x080fe200010f0eff */
[----:B------:R-:W-:Y:S01]  /*2670*/  IMAD R8, R39, 0x8, R7 ;  /* 0x0000000827087824 */ /* 0x000fe200078e0207 */
[----:B------:R-:W-:Y:S01]  /*2680*/  LEA.HI.X.SX32 R199, R15, R37, 0x1, P3 ;  /* 0x000000250fc77211 */ /* 0x000fe200018f0eff */
[----:B-1----:R-:W-:Y:S01]  /*2690*/  IMAD.WIDE R60, R65, 0x2, R18 ;  /* 0x00000002413c7825 */ /* 0x002fe200078e0212 */
[CC--:B------:R-:W-:Y:S01]  /*26a0*/  LEA R202, P2, R14.reuse, R159.reuse, 0x1 ;  /* 0x0000009f0eca7211 */ /* 0x0c0fe200078408ff */
[----:B------:R0:W-:Y:S01]  /*26b0*/  STL.64 [R1+0x240], R58 ;  /* 0x0002403a01007387 */ /* 0x0001e20000100a00 */
[----:B------:R-:W-:Y:S01]  /*26c0*/  LEA R9, R39, R8, 0x3 ;  /* 0x0000000827097211 */ /* 0x000fe200078e18ff */
[----:B--2---:R-:W-:Y:S01]  /*26d0*/  IMAD.WIDE R62, R57, 0x2, R16 ;  /* 0x00000002393e7825 */ /* 0x004fe200078e0210 */
[----:B------:R-:W-:Y:S01]  /*26e0*/  LEA R192, P3, R3, R159, 0x1 ;  /* 0x0000009f03c07211 */ /* 0x000fe200078608ff */
[----:B------:R1:W-:Y:S01]  /*26f0*/  STL.64 [R1+0x238], R60 ;  /* 0x0002383c01007387 */ /* 0x0003e20000100a00 */
[-C--:B------:R-:W-:Y:S01]  /*2700*/  LEA.HI.X.SX32 R203, R14, R37.reuse, 0x1, P2 ;  /* 0x000000250ecb7211 */ /* 0x080fe200010f0eff */
[----:B------:R-:W-:Y:S01]  /*2710*/  IMAD R10, R39, 0x8, R9 ;  /* 0x00000008270a7824 */ /* 0x000fe200078e0209 */
[----:B------:R-:W-:Y:S01]  /*2720*/  LEA.HI.X.SX32 R193, R3, R37, 0x1, P3 ;  /* 0x0000002503c17211 */ /* 0x000fe200018f0eff */
[----:B------:R-:W-:Y:S01]  /*2730*/  STL.64 [R1+0x230], R62 ;  /* 0x0002303e01007387 */ /* 0x000fe20000100a00 */
[-C--:B------:R-:W-:Y:S01]  /*2740*/  LEA R206, P4, R13, R159.reuse, 0x1 ;  /* 0x0000009f0dce7211 */ /* 0x080fe200078808ff */
[----:B------:R-:W-:Y:S01]  /*2750*/  IMAD.MOV.U32 R15, RZ, RZ, -0x800000 ;  /* 0xff800000ff0f7424 */ /* 0x000fe200078e00ff */
[----:B------:R-:W-:Y:S01]  /*2760*/  LEA R11, R39, R10, 0x3 ;  /* 0x0000000a270b7211 */ /* 0x000fe200078e18ff */
[----:B0-----:R-:W-:Y:S01]  /*2770*/  IMAD.WIDE R58, R57, 0x2, R18 ;  /* 0x00000002393a7825 */ /* 0x001fe200078e0212 */
[----:B------:R-:W-:-:S02]  /*2780*/  LEA R194, P2, R21, R159, 0x1 ;  /* 0x0000009f15c27211 */ /* 0x000fc400078408ff */
[-C--:B------:R-:W-:Y:S01]  /*2790*/  LEA.HI.X.SX32 R207, R13, R37.reuse, 0x1, P4 ;  /* 0x000000250dcf7211 */ /* 0x080fe200020f0eff */
[----:B------:R-:W-:Y:S01]  /*27a0*/  IMAD R3, R39, 0x8, R11 ;  /* 0x0000000827037824 */ /* 0x000fe200078e020b */
[----:B------:R-:W-:Y:S01]  /*27b0*/  LEA.HI.X.SX32 R195, R21, R37, 0x1, P2 ;  /* 0x0000002515c37211 */ /* 0x000fe200010f0eff */
[C---:B-1----:R-:W-:Y:S01]  /*27c0*/  IMAD.WIDE R60, R55.reuse, 0x2, R16 ;  /* 0x00000002373c7825 */ /* 0x042fe200078e0210 */
[-C--:B------:R-:W-:Y:S01]  /*27d0*/  LEA R196, P4, R20, R159.reuse, 0x1 ;  /* 0x0000009f14c47211 */ /* 0x080fe200078808ff */
[----:B------:R0:W-:Y:S01]  /*27e0*/  STL.64 [R1+0x228], R58 ;  /* 0x0002283a01007387 */ /* 0x0001e20000100a00 */
[----:B------:R-:W-:Y:S01]  /*27f0*/  LEA R188, P2, R0, R159, 0x1 ;  /* 0x0000009f00bc7211 */ /* 0x000fe200078408ff */
[--C-:B------:R-:W-:Y:S01]  /*2800*/  IMAD.WIDE R56, R55, 0x2, R18.reuse ;  /* 0x0000000237387825 */ /* 0x100fe200078e0212 */
[C---:B------:R-:W-:Y:S01]  /*2810*/  LEA R12, R39.reuse, R3, 0x3 ;  /* 0x00000003270c7211 */ /* 0x040fe200078e18ff */
[----:B------:R-:W-:Y:S01]  /*2820*/  STL.64 [R1+0x220], R60 ;  /* 0x0002203c01007387 */ /* 0x000fe20000100a00 */
[-C--:B------:R-:W-:Y:S01]  /*2830*/  LEA.HI.X.SX32 R197, R20, R37.reuse, 0x1, P4 ;  /* 0x0000002514c57211 */ /* 0x080fe200020f0eff */
[----:B------:R-:W-:Y:S01]  /*2840*/  IMAD.WIDE R54, R52, 0x2, R18 ;  /* 0x0000000234367825 */ /* 0x000fe200078e0212 */
[----:B------:R-:W-:Y:S01]  /*2850*/  LEA.HI.X.SX32 R189, R0, R37, 0x1, P2 ;  /* 0x0000002500bd7211 */ /* 0x000fe200010f0eff */
[----:B------:R1:W-:Y:S01]  /*2860*/  STL.64 [R1+0x218], R56 ;  /* 0x0002183801007387 */ /* 0x0003e20000100a00 */
[-C--:B------:R-:W-:Y:S01]  /*2870*/  LEA R190, P4, R22, R159.reuse, 0x1 ;  /* 0x0000009f16be7211 */ /* 0x080fe200078808ff */
[----:B------:R-:W-:Y:S01]  /*2880*/  IMAD R0, R39, 0x8, R12 ;  /* 0x0000000827007824 */ /* 0x000fe200078e020c */
[----:B------:R-:W-:Y:S01]  /*2890*/  LEA R186, P3, R2, R159, 0x1 ;  /* 0x0000009f02ba7211 */ /* 0x000fe200078608ff */
[----:B0-----:R-:W-:Y:S01]  /*28a0*/  IMAD.WIDE R58, R52, 0x2, R16 ;  /* 0x00000002343a7825 */ /* 0x001fe200078e0210 */
[----:B------:R-:W-:-:S02]  /*28b0*/  LEA.HI.X.SX32 R191, R22, R37, 0x1, P4 ;  /* 0x0000002516bf7211 */ /* 0x000fc400020f0eff */
[----:B------:R-:W-:Y:S02]  /*28c0*/  LEA.HI.X.SX32 R187, R2, R37, 0x1, P3 ;  /* 0x0000002502bb7211 */ /* 0x000fe400018f0eff */
[----:B------:R-:W-:Y:S01]  /*28d0*/  LEA R184, P4, R4, R159, 0x1 ;  /* 0x0000009f04b87211 */ /* 0x000fe200078808ff */
[----:B------:R0:W-:Y:S01]  /*28e0*/  STL.64 [R1+0x210], R58 ;  /* 0x0002103a01007387 */ /* 0x0001e20000100a00 */
[----:B------:R-:W-:Y:S01]  /*28f0*/  LEA R2, R39, R0, 0x3 ;  /* 0x0000000027027211 */ /* 0x000fe200078e18ff */
[----:B-1----:R-:W-:Y:S01]  /*2900*/  IMAD.WIDE R56, R48, 0x2, R16 ;  /* 0x0000000230387825 */ /* 0x002fe200078e0210 */
[----:B------:R-:W-:Y:S01]  /*2910*/  LEA.HI.X.SX32 R185, R4, R37, 0x1, P4 ;  /* 0x0000002504b97211 */ /* 0x000fe200020f0eff */
[----:B------:R1:W-:Y:S01]  /*2920*/  STL.64 [R1+0x208], R54 ;  /* 0x0002083601007387 */ /* 0x0003e20000100a00 */
[-C--:B------:R-:W-:Y:S01]  /*2930*/  LEA R182, P2, R5, R159.reuse, 0x1 ;  /* 0x0000009f05b67211 */ /* 0x080fe200078408ff */
[----:B------:R-:W-:Y:S01]  /*2940*/  IMAD R4, R39, 0x8, R2 ;  /* 0x0000000827047824 */ /* 0x000fe200078e0202 */
[----:B------:R-:W-:Y:S01]  /*2950*/  LEA R180, P3, R6, R159, 0x1 ;  /* 0x0000009f06b47211 */ /* 0x000fe200078608ff */
[----:B------:R2:W-:Y:S01]  /*2960*/  STL.64 [R1+0x200], R56 ;  /* 0x0002003801007387 */ /* 0x0005e20000100a00 */
[----:B------:R-:W-:-:S02]  /*2970*/  LEA.HI.X.SX32 R183, R5, R37, 0x1, P2 ;  /* 0x0000002505b77211 */ /* 0x000fc400010f0eff */
[----:B------:R-:W-:Y:S01]  /*2980*/  LEA R5, R39, R4, 0x3 ;  /* 0x0000000427057211 */ /* 0x000fe200078e18ff */
[----:B0-----:R-:W-:Y:S01]  /*2990*/  IMAD.WIDE R58, R48, 0x2, R18 ;  /* 0x00000002303a7825 */ /* 0x001fe200078e0212 */
[----:B------:R-:W-:Y:S02]  /*29a0*/  LEA.HI.X.SX32 R181, R6, R37, 0x1, P3 ;  /* 0x0000002506b57211 */ /* 0x000fe400018f0eff */
[-C--:B------:R-:W-:Y:S01]  /*29b0*/  LEA R174, P4, R7, R159.reuse, 0x1 ;  /* 0x0000009f07ae7211 */ /* 0x080fe200078808ff */
[----:B------:R-:W-:Y:S01]  /*29c0*/  IMAD R6, R39, 0x8, R5 ;  /* 0x0000000827067824 */ /* 0x000fe200078e0205 */
[----:B------:R-:W-:Y:S01]  /*29d0*/  LEA R170, P3, R9, R159, 0x1 ;  /* 0x0000009f09aa7211 */ /* 0x000fe200078608ff */
[C---:B-1----:R-:W-:Y:S01]  /*29e0*/  IMAD.WIDE R54, R44.reuse, 0x2, R16 ;  /* 0x000000022c367825 */ /* 0x042fe200078e0210 */
[-C--:B------:R-:W-:Y:S01]  /*29f0*/  LEA.HI.X.SX32 R175, R7, R37.reuse, 0x1, P4 ;  /* 0x0000002507af7211 */ /* 0x080fe200020f0eff */
[----:B------:R0:W-:Y:S01]  /*2a00*/  STL.64 [R1+0x1f8], R58 ;  /* 0x0001f83a01007387 */ /* 0x0001e20000100a00 */
[----:B------:R-:W-:Y:S01]  /*2a10*/  LEA.HI.X.SX32 R171, R9, R37, 0x1, P3 ;  /* 0x0000002509ab7211 */ /* 0x000fe200018f0eff */
[----:B--2---:R-:W-:Y:S01]  /*2a20*/  IMAD.WIDE R56, R44, 0x2, R18 ;  /* 0x000000022c387825 */ /* 0x004fe200078e0212 */
[CC--:B------:R-:W-:Y:S01]  /*2a30*/  LEA R172, P2, R8.reuse, R159.reuse, 0x1 ;  /* 0x0000009f08ac7211 */ /* 0x0c0fe200078408ff */
[----:B------:R1:W-:Y:S01]  /*2a40*/  STL.64 [R1+0x1f0], R54 ;  /* 0x0001f03601007387 */ /* 0x0003e20000100a00 */
[----:B------:R-:W-:Y:S01]  /*2a50*/  LEA R22, P3, R3, R159, 0x1 ;  /* 0x0000009f03167211 */ /* 0x000fe200078608ff */
[----:B------:R-:W-:Y:S01]  /*2a60*/  IMAD.MOV.U32 R9, RZ, RZ, RZ ;  /* 0x000000ffff097224 */ /* 0x000fe200078e00ff */
[----:B------:R-:W-:Y:S01]  /*2a70*/  LEA R7, R39, R6, 0x3 ;  /* 0x0000000627077211 */ /* 0x000fe200078e18ff */
[----:B------:R2:W-:Y:S01]  /*2a80*/  STL.64 [R1+0x1e8], R56 ;  /* 0x0001e83801007387 */ /* 0x0005e20000100a00 */
[----:B------:R-:W-:-:S02]  /*2a90*/  LEA.HI.X.SX32 R173, R8, R37, 0x1, P2 ;  /* 0x0000002508ad7211 */ /* 0x000fc400010f0eff */
[----:B------:R-:W-:Y:S01]  /*2aa0*/  LEA.HI.X.SX32 R23, R3, R37, 0x1, P3 ;  /* 0x0000002503177211 */ /* 0x000fe200018f0eff */
[----:B------:R-:W-:Y:S01]  /*2ab0*/  IMAD R3, R39, 0x8, R7 ;  /* 0x0000000827037824 */ /* 0x000fe200078e0207 */
[CC--:B------:R-:W-:Y:S01]  /*2ac0*/  LEA R20, P2, R11.reuse, R159.reuse, 0x1 ;  /* 0x0000009f0b147211 */ /* 0x0c0fe200078408ff */
[----:B0-----:R-:W-:Y:S01]  /*2ad0*/  IMAD.WIDE R58, R40, 0x2, R16 ;  /* 0x00000002283a7825 */ /* 0x001fe200078e0210 */
[----:B------:R-:W-:Y:S02]  /*2ae0*/  LEA R168, P4, R10, R159, 0x1 ;  /* 0x0000009f0aa87211 */ /* 0x000fe400078808ff */
[----:B------:R-:W-:Y:S01]  /*2af0*/  LEA.HI.X.SX32 R21, R11, R37, 0x1, P2 ;  /* 0x000000250b157211 */ /* 0x000fe200010f0eff */
[----:B------:R-:W-:Y:S01]  /*2b00*/  IMAD R11, R53, 0xd, RZ ;  /* 0x0000000d350b7824 */ /* 0x000fe200078e02ff */
[----:B------:R-:W-:Y:S01]  /*2b10*/  LEA R26, P2, R0, R159, 0x1 ;  /* 0x0000009f001a7211 */ /* 0x000fe200078408ff */
[----:B-1----:R-:W-:Y:S01]  /*2b20*/  IMAD.WIDE R54, R40, 0x2, R18 ;  /* 0x0000000228367825 */ /* 0x002fe200078e0212 */
[----:B------:R-:W-:Y:S01]  /*2b30*/  LEA R8, R39, R3, 0x3 ;  /* 0x0000000327087211 */ /* 0x000fe200078e18ff */
[----:B------:R0:W-:Y:S01]  /*2b40*/  STL.64 [R1+0x1e0], R58 ;  /* 0x0001e03a01007387 */ /* 0x0001e20000100a00 */
[-C--:B------:R-:W-:Y:S01]  /*2b50*/  LEA.HI.X.SX32 R169, R10, R37.reuse, 0x1, P4 ;  /* 0x000000250aa97211 */ /* 0x080fe200020f0eff */
[----:B--2---:R-:W-:Y:S01]  /*2b60*/  IMAD.WIDE R56, R11, 0x2, R16 ;  /* 0x000000020b387825 */ /* 0x004fe200078e0210 */
[----:B------:R-:W-:Y:S01]  /*2b70*/  LEA.HI.X.SX32 R27, R0, R37, 0x1, P2 ;  /* 0x00000025001b7211 */ /* 0x000fe200010f0eff */
[----:B------:R1:W-:Y:S01]  /*2b80*/  STL.64 [R1+0x1d8], R54 ;  /* 0x0001d83601007387 */ /* 0x0003e20000100a00 */
[-C--:B------:R-:W-:Y:S01]  /*2b90*/  LEA R24, P4, R12, R159.reuse, 0x1 ;  /* 0x0000009f0c187211 */ /* 0x080fe200078808ff */
[----:B------:R-:W-:Y:S01]  /*2ba0*/  IMAD R0, R39, 0x8, R8 ;  /* 0x0000000827007824 */ /* 0x000fe200078e0208 */
[----:B------:R-:W-:Y:S01]  /*2bb0*/  LEA R28, P3, R2, R159, 0x1 ;  /* 0x0000009f021c7211 */ /* 0x000fe200078608ff */
[----:B------:R2:W-:Y:S01]  /*2bc0*/  STL.64 [R1+0x1d0], R56 ;  /* 0x0001d03801007387 */ /* 0x0005e20000100a00 */
[-C--:B------:R-:W-:Y:S01]  /*2bd0*/  LEA.HI.X.SX32 R25, R12, R37.reuse, 0x1, P4 ;  /* 0x000000250c197211 */ /* 0x080fe200020f0eff */
[----:B------:R-:W-:Y:S01]  /*2be0*/  IMAD R10, R53, 0x12, RZ ;  /* 0x00000012350a7824 */ /* 0x000fe200078e02ff */
[----:B------:R-:W-:Y:S01]  /*2bf0*/  LEA.HI.X.SX32 R29, R2, R37, 0x1, P3 ;  /* 0x00000025021d7211 */ /* 0x000fe200018f0eff */
[----:B0-----:R-:W-:Y:S01]  /*2c00*/  IMAD.WIDE R58, R11, 0x2, R18 ;  /* 0x000000020b3a7825 */ /* 0x001fe200078e0212 */
[----:B------:R-:W-:-:S02]  /*2c10*/  LEA R32, P2, R5, R159, 0x1 ;  /* 0x0000009f05207211 */ /* 0x000fc400078408ff */
[-C--:B------:R-:W-:Y:S02]  /*2c20*/  LEA R30, P4, R4, R159.reuse, 0x1 ;  /* 0x0000009f041e7211 */ /* 0x080fe400078808ff */
[----:B------:R-:W-:Y:S01]  /*2c30*/  LEA R34, P3, R6, R159, 0x1 ;  /* 0x0000009f06227211 */ /* 0x000fe200078608ff */
[----:B------:R0:W-:Y:S01]  /*2c40*/  STL.64 [R1+0x1c8], R58 ;  /* 0x0001c83a01007387 */ /* 0x0001e20000100a00 */
[----:B------:R-:W-:Y:S02]  /*2c50*/  LEA R2, R39, R0, 0x3 ;  /* 0x0000000027027211 */ /* 0x000fe400078e18ff */
[-C--:B------:R-:W-:Y:S02]  /*2c60*/  LEA.HI.X.SX32 R33, R5, R37.reuse, 0x1, P2 ;  /* 0x0000002505217211 */ /* 0x080fe400010f0eff */
[-C--:B------:R-:W-:Y:S01]  /*2c70*/  LEA.HI.X.SX32 R31, R4, R37.reuse, 0x1, P4 ;  /* 0x00000025041f7211 */ /* 0x080fe200020f0eff */
[----:B------:R-:W-:Y:S01]  /*2c80*/  IMAD R4, R39, 0x8, R2 ;  /* 0x0000000827047824 */ /* 0x000fe200078e0202 */
[----:B------:R-:W-:-:S02]  /*2c90*/  LEA.HI.X.SX32 R35, R6, R37, 0x1, P3 ;  /* 0x0000002506237211 */ /* 0x000fc400018f0eff */
[-C--:B------:R-:W-:Y:S02]  /*2ca0*/  LEA R146, P2, R3, R159.reuse, 0x1 ;  /* 0x0000009f03927211 */ /* 0x080fe400078408ff */
[CC--:B------:R-:W-:Y:S02]  /*2cb0*/  LEA R148, P3, R8.reuse, R159.reuse, 0x1 ;  /* 0x0000009f08947211 */ /* 0x0c0fe400078608ff */
[----:B------:R-:W-:Y:S02]  /*2cc0*/  LEA R144, P4, R7, R159, 0x1 ;  /* 0x0000009f07907211 */ /* 0x000fe400078808ff */
[-C--:B------:R-:W-:Y:S01]  /*2cd0*/  LEA.HI.X.SX32 R147, R3, R37.reuse, 0x1, P2 ;  /* 0x0000002503937211 */ /* 0x080fe200010f0eff */
[----:B------:R-:W-:Y:S01]  /*2ce0*/  IMAD R3, R53, 0xe, RZ ;  /* 0x0000000e35037824 */ /* 0x000fe200078e02ff */
[----:B------:R-:W-:Y:S01]  /*2cf0*/  LEA.HI.X.SX32 R149, R8, R37, 0x1, P3 ;  /* 0x0000002508957211 */ /* 0x000fe200018f0eff */
[----:B------:R-:W-:Y:S01]  /*2d00*/  IMAD.MOV.U32 R8, RZ, RZ, 0x3f800000 ;  /* 0x3f800000ff087424 */ /* 0x000fe200078e00ff */
[----:B------:R-:W-:Y:S01]  /*2d10*/  LEA R152, P2, R2, R159, 0x1 ;  /* 0x0000009f02987211 */ /* 0x000fe200078408ff */
[----:B-1----:R-:W-:Y:S01]  /*2d20*/  IMAD.WIDE R54, R3, 0x2, R16 ;  /* 0x0000000203367825 */ /* 0x002fe200078e0210 */
[----:B------:R-:W-:-:S02]  /*2d30*/  LEA.HI.X.SX32 R145, R7, R37, 0x1, P4 ;  /* 0x0000002507917211 */ /* 0x000fc400020f0eff */
[-C--:B------:R-:W-:Y:S01]  /*2d40*/  LEA R154, P3, R4, R159.reuse, 0x1 ;  /* 0x0000009f049a7211 */ /* 0x080fe200078608ff */
[----:B--2---:R-:W-:Y:S01]  /*2d50*/  IMAD.WIDE R56, R3, 0x2, R18 ;  /* 0x0000000203387825 */ /* 0x004fe200078e0212 */
[----:B------:R-:W-:Y:S01]  /*2d60*/  LEA R150, P4, R0, R159, 0x1 ;  /* 0x0000009f00967211 */ /* 0x000fe200078808ff */
[----:B------:R1:W-:Y:S01]  /*2d70*/  STL.64 [R1+0x1c0], R54 ;  /* 0x0001c03601007387 */ /* 0x0003e20000100a00 */
[----:B------:R-:W-:Y:S01]  /*2d80*/  LEA R5, R39, R4, 0x3 ;  /* 0x0000000427057211 */ /* 0x000fe200078e18ff */
[----:B------:R-:W-:Y:S01]  /*2d90*/  IMAD.MOV.U32 R7, RZ, RZ, -0x800000 ;  /* 0xff800000ff077424 */ /* 0x000fe200078e00ff */
[-C--:B------:R-:W-:Y:S01]  /*2da0*/  LEA.HI.X.SX32 R153, R2, R37.reuse, 0x1, P2 ;  /* 0x0000002502997211 */ /* 0x080fe200010f0eff */
[----:B------:R-:W-:Y:S01]  /*2db0*/  IMAD R2, R53, 0xf, RZ ;  /* 0x0000000f35027824 */ /* 0x000fe200078e02ff */
[-C--:B------:R-:W-:Y:S01]  /*2dc0*/  LEA.HI.X.SX32 R155, R4, R37.reuse, 0x1, P3 ;  /* 0x00000025049b7211 */ /* 0x080fe200018f0eff */
[----:B------:R2:W-:Y:S01]  /*2dd0*/  STL.64 [R1+0x1b8], R56 ;  /* 0x0001b83801007387 */ /* 0x0005e20000100a00 */
[----:B------:R-:W-:Y:S01]  /*2de0*/  LEA.HI.X.SX32 R151, R0, R37, 0x1, P4 ;  /* 0x0000002500977211 */ /* 0x000fe200020f0eff */
[----:B------:R-:W-:Y:S01]  /*2df0*/  IMAD R0, R39, 0x8, R5 ;  /* 0x0000000827007824 */ /* 0x000fe200078e0205 */
[----:B------:R-:W-:Y:S01]  /*2e00*/  SHF.L.U32 R4, R53, 0x4, RZ ;  /* 0x0000000435047819 */ /* 0x000fe200000006ff */
[----:B0-----:R-:W-:Y:S01]  /*2e10*/  IMAD.WIDE R58, R2, 0x2, R16 ;  /* 0x00000002023a7825 */ /* 0x001fe200078e0210 */
[----:B------:R-:W-:-:S02]  /*2e20*/  LEA R156, P4, R5, R159, 0x1 ;  /* 0x0000009f059c7211 */ /* 0x000fc400078808ff */
[----:B------:R-:W-:Y:S01]  /*2e30*/  LEA R158, P5, R0, R159, 0x1 ;  /* 0x0000009f009e7211 */ /* 0x000fe200078a08ff */
[----:B-1----:R-:W-:Y:S01]  /*2e40*/  IMAD.WIDE R54, R2, 0x2, R18 ;  /* 0x0000000202367825 */ /* 0x002fe200078e0212 */
[-C--:B------:R-:W-:Y:S01]  /*2e50*/  LEA.HI.X.SX32 R157, R5, R37.reuse, 0x1, P4 ;  /* 0x00000025059d7211 */ /* 0x080fe200020f0eff */
[----:B------:R-:W-:Y:S01]  /*2e60*/  STL.64 [R1+0x1b0], R58 ;  /* 0x0001b03a01007387 */ /* 0x000fe20000100a00 */
[----:B------:R-:W-:Y:S01]  /*2e70*/  LEA.HI.X.SX32 R159, R0, R37, 0x1, P5 ;  /* 0x00000025009f7211 */ /* 0x000fe200028f0eff */
[C---:B--2---:R-:W-:Y:S01]  /*2e80*/  IMAD.WIDE R56, R4.reuse, 0x2, R16 ;  /* 0x0000000204387825 */ /* 0x044fe200078e0210 */
[----:B------:R-:W-:Y:S01]  /*2e90*/  MOV R12, RZ ;  /* 0x000000ff000c7202 */ /* 0x000fe20000000f00 */
[----:B------:R0:W-:Y:S01]  /*2ea0*/  STL.64 [R1+0x1a8], R54 ;  /* 0x0001a83601007387 */ /* 0x0001e20000100a00 */
[----:B------:R-:W-:Y:S01]  /*2eb0*/  MOV R14, 0xff800000 ;  /* 0xff800000000e7802 */ /* 0x000fe20000000f00 */
[----:B------:R-:W-:Y:S01]  /*2ec0*/  IMAD R5, R53, 0x11, RZ ;  /* 0x0000001135057824 */ /* 0x000fe200078e02ff */
[----:B------:R-:W-:Y:S01]  /*2ed0*/  MOV R6, 0x3f800000 ;  /* 0x3f80000000067802 */ /* 0x000fe20000000f00 */
[----:B------:R-:W-:Y:S01]  /*2ee0*/  IMAD.WIDE R2, R4, 0x2, R18 ;  /* 0x0000000204027825 */ /* 0x000fe200078e0212 */
[----:B------:R-:W-:Y:S01]  /*2ef0*/  STL.64 [R1+0x1a0], R56 ;  /* 0x0001a03801007387 */ /* 0x000fe20000100a00 */
[----:B------:R-:W-:-:S02]  /*2f00*/  MOV R13, 0x3f800000 ;  /* 0x3f800000000d7802 */ /* 0x000fc40000000f00 */
[C---:B------:R-:W-:Y:S01]  /*2f10*/  IMAD R37, R53.reuse, 0x13, RZ ;  /* 0x0000001335257824 */ /* 0x040fe200078e02ff */
[----:B------:R1:W-:Y:S01]  /*2f20*/  STL.64 [R1+0x198], R2 ;  /* 0x0001980201007387 */ /* 0x0003e20000100a00 */
[----:B------:R-:W-:Y:S02]  /*2f30*/  IMAD R39, R53, 0x15, RZ ;  /* 0x0000001535277824 */ /* 0x000fe400078e02ff */
[----:B0-----:R-:W-:-:S04]  /*2f40*/  IMAD.WIDE R54, R5, 0x2, R16 ;  /* 0x0000000205367825 */ /* 0x001fc800078e0210 */
[----:B------:R-:W-:Y:S01]  /*2f50*/  IMAD.WIDE R4, R5, 0x2, R18 ;  /* 0x0000000205047825 */ /* 0x000fe200078e0212 */
[----:B------:R-:W-:Y:S03]  /*2f60*/  STL.64 [R1+0x190], R54 ;  /* 0x0001903601007387 */ /* 0x000fe60000100a00 */
[----:B------:R-:W-:Y:S01]  /*2f70*/  IMAD R53, R53, 0x1f, RZ ;  /* 0x0000001f35357824 */ /* 0x000fe200078e02ff */
[----:B------:R0:W-:Y:S01]  /*2f80*/  STL.64 [R1+0x188], R4 ;  /* 0x0001880401007387 */ /* 0x0001e20000100a00 */
[----:B-1----:R-:W-:-:S04]  /*2f90*/  IMAD.WIDE R2, R10, 0x2, R16 ;  /* 0x000000020a027825 */ /* 0x002fc800078e0210 */
[----:B------:R-:W-:Y:S01]  /*2fa0*/  IMAD.WIDE R10, R10, 0x2, R18 ;  /* 0x000000020a0a7825 */ /* 0x000fe200078e0212 */
[----:B------:R1:W-:Y:S03]  /*2fb0*/  STL.64 [R1+0x180], R2 ;  /* 0x0001800201007387 */ /* 0x0003e60000100a00 */
[----:B------:R-:W-:Y:S01]  /*2fc0*/  IMAD.MOV.U32 R0, RZ, RZ, 0x3f800000 ;  /* 0x3f800000ff007424 */ /* 0x000fe200078e00ff */
[----:B------:R2:W-:Y:S01]  /*2fd0*/  STL.64 [R1+0x178], R10 ;  /* 0x0001780a01007387 */ /* 0x0005e20000100a00 */
[----:B0-----:R-:W-:-:S05]  /*2fe0*/  IMAD.WIDE R4, R37, 0x2, R16 ;  /* 0x0000000225047825 */ /* 0x001fca00078e0210 */
[----:B------:R0:W-:Y:S01]  /*2ff0*/  STL.64 [R1+0x170], R4 ;  /* 0x0001700401007387 */ /* 0x0001e20000100a00 */
[----:B-1----:R-:W-:-:S04]  /*3000*/  IMAD.WIDE R2, R37, 0x2, R18 ;  /* 0x0000000225027825 */ /* 0x002fc800078e0212 */
[C---:B--2---:R-:W-:Y:S01]  /*3010*/  IMAD.WIDE R10, R38.reuse, 0x2, R16 ;  /* 0x00000002260a7825 */ /* 0x044fe200078e0210 */
[----:B------:R1:W-:Y:S04]  /*3020*/  STL.64 [R1+0x168], R2 ;  /* 0x0001680201007387 */ /* 0x0003e80000100a00 */
[----:B------:R2:W-:Y:S01]  /*3030*/  STL.64 [R1+0x160], R10 ;  /* 0x0001600a01007387 */ /* 0x0005e20000100a00 */
[----:B0-----:R-:W-:-:S05]  /*3040*/  IMAD.WIDE R4, R38, 0x2, R18 ;  /* 0x0000000226047825 */ /* 0x001fca00078e0212 */
[----:B------:R0:W-:Y:S01]  /*3050*/  STL.64 [R1+0x158], R4 ;  /* 0x0001580401007387 */ /* 0x0001e20000100a00 */
[----:B-1----:R-:W-:-:S04]  /*3060*/  IMAD.WIDE R2, R39, 0x2, R16 ;  /* 0x0000000227027825 */ /* 0x002fc800078e0210 */
[----:B--2---:R-:W-:Y:S01]  /*3070*/  IMAD.WIDE R10, R39, 0x2, R18 ;  /* 0x00000002270a7825 */ /* 0x004fe200078e0212 */
[----:B------:R1:W-:Y:S04]  /*3080*/  STL.64 [R1+0x150], R2 ;  /* 0x0001500201007387 */ /* 0x0003e80000100a00 */
        /* <DEDUP_REMOVED lines=39> */
[----:B-1----:R-:W-:-:S05]  /*3300*/  IMAD.WIDE R2, R53, 0x2, R18 ;  /* 0x0000000235027825 */ /* 0x002fca00078e0212 */
[----:B------:R2:W-:Y:S02]  /*3310*/  STL.64 [R1+0xa8], R2 ;  /* 0x0000a80201007387 */ /* 0x0005e40000100a00 */
.L_x_1:
[----:B------:R-:W3:Y:S04]  /*3320*/  LDL.64 R46, [R1+0x268] ;  /* 0x00026800012e7983 */ /* 0x000ee80000100a00 */
[----:B------:R-:W4:Y:S04]  /*3330*/  LDL.64 R40, [R1+0x260] ;  /* 0x0002600001287983 */ /* 0x000f280000100a00 */
[----:B------:R-:W5:Y:S04]  /*3340*/  LDL.64 R38, [R1+0x258] ;  /* 0x0002580001267983 */ /* 0x000f680000100a00 */
        /* <DEDUP_REMOVED lines=26> */
[----:B------:R-:W5:Y:S01]  /*34f0*/  LDL.64 R216, [R1+0xe8] ;  /* 0x0000e80001d87983 */ /* 0x000f620000100a00 */
[----:B--2---:R-:W-:-:S03]  /*3500*/  IMAD.WIDE R2, R9, 0x2, R18 ;  /* 0x0000000209027825 */ /* 0x004fc600078e0212 */
[----:B------:R-:W2:Y:S04]  /*3510*/  LDL.64 R236, [R1+0xe0] ;  /* 0x0000e00001ec7983 */ /* 0x000ea80000100a00 */
[----:B------:R0:W2:Y:S01]  /*3520*/  LDG.E.U16 R3, desc[UR10][R2.64] ;  /* 0x0000000a02037981 */ /* 0x0000a2000c1e1500 */
[----:B------:R-:W-:-:S03]  /*3530*/  IMAD.WIDE R4, R9, 0x2, R16 ;  /* 0x0000000209047825 */ /* 0x000fc600078e0210 */
[----:B------:R-:W2:Y:S04]  /*3540*/  LDL.64 R232, [R1+0xd8] ;  /* 0x0000d80001e87983 */ /* 0x000ea80000100a00 */
[----:B------:R-:W2:Y:S01]  /*3550*/  LDG.E.U16 R5, desc[UR10][R4.64] ;  /* 0x0000000a04057981 */ /* 0x000ea2000c1e1500 */
[----:B0-----:R-:W0:Y:S03]  /*3560*/  LDC R2, c[0x0][0x254] ;  /* 0x00009500ff027b82 */ /* 0x001e260000000800 */
[----:B------:R-:W2:Y:S04]  /*3570*/  LDL.64 R228, [R1+0xd0] ;  /* 0x0000d00001e47983 */ /* 0x000ea80000100a00 */
[----:B------:R-:W2:Y:S04]  /*3580*/  LDL.64 R224, [R1+0xc0] ;  /* 0x0000c00001e07983 */ /* 0x000ea80000100a00 */
[----:B------:R-:W2:Y:S04]  /*3590*/  LDL.64 R220, [R1+0xb0] ;  /* 0x0000b00001dc7983 */ /* 0x000ea80000100a00 */
[----:B------:R-:W2:Y:S04]  /*35a0*/  LDL.64 R244, [R1+0x80] ;  /* 0x0000800001f47983 */ /* 0x000ea80000100a00 */
[----:B------:R-:W2:Y:S01]  /*35b0*/  LDL.64 R240, [R1+0x78] ;  /* 0x0000780001f07983 */ /* 0x000ea20000100a00 */
[----:B---3--:R-:W-:-:S03]  /*35c0*/  IMAD.WIDE R66, R9, 0x2, R46 ;  /* 0x0000000209427825 */ /* 0x008fc600078e022e */
[----:B------:R-:W3:Y:S01]  /*35d0*/  LDL.64 R46, [R1+0x218] ;  /* 0x00021800012e7983 */ /* 0x000ee20000100a00 */
[----:B----4-:R-:W-:-:S03]  /*35e0*/  IMAD.WIDE R40, R9, 0x2, R40 ;  /* 0x0000000209287825 */ /* 0x010fc600078e0228 */
[----:B------:R-:W4:Y:S01]  /*35f0*/  LDG.E.U16 R66, desc[UR10][R66.64] ;  /* 0x0000000a42427981 */ /* 0x000f22000c1e1500 */
[----:B-----5:R-:W-:-:S03]  /*3600*/  IMAD.WIDE R38, R9, 0x2, R38 ;  /* 0x0000000209267825 */ /* 0x020fc600078e0226 */
[----:B------:R1:W5:Y:S01]  /*3610*/  LDG.E.U16 R61, desc[UR10][R40.64] ;  /* 0x0000000a283d7981 */ /* 0x000362000c1e1500 */
[----:B------:R-:W-:-:S03]  /*3620*/  IMAD.WIDE R44, R9, 0x2, R44 ;  /* 0x00000002092c7825 */ /* 0x000fc600078e022c */
[----:B------:R0:W5:Y:S01]  /*3630*/  LDG.E.U16 R60, desc[UR10][R38.64] ;  /* 0x0000000a263c7981 */ /* 0x000162000c1e1500 */
[----:B-1----:R-:W-:-:S03]  /*3640*/  IMAD.WIDE R40, R9, 0x2, R54 ;  /* 0x0000000209287825 */ /* 0x002fc600078e0236 */
[----:B------:R1:W5:Y:S01]  /*3650*/  LDG.E.U16 R55, desc[UR10][R44.64] ;  /* 0x0000000a2c377981 */ /* 0x000362000c1e1500 */
[----:B0-----:R-:W-:-:S03]  /*3660*/  IMAD.WIDE R38, R9, 0x2, R50 ;  /* 0x0000000209267825 */ /* 0x001fc600078e0232 */
[----:B------:R0:W5:Y:S04]  /*3670*/  LDG.E.U16 R54, desc[UR10][R40.64] ;  /* 0x0000000a28367981 */ /* 0x000168000c1e1500 */
[----:B------:R-:W2:Y:S01]  /*3680*/  LDL.64 R50, [R1+0x1d8] ;  /* 0x0001d80001327983 */ /* 0x000ea20000100a00 */
[----:B-1----:R-:W-:-:S03]  /*3690*/  IMAD.WIDE R44, R9, 0x2, R58 ;  /* 0x00000002092c7825 */ /* 0x002fc600078e023a */
[----:B------:R-:W4:Y:S01]  /*36a0*/  LDL.64 R58, [R1+0x1d0] ;  /* 0x0001d000013a7983 */ /* 0x000f220000100a00 */
[----:B0-----:R-:W-:-:S03]  /*36b0*/  IMAD.WIDE R40, R9, 0x2, R48 ;  /* 0x0000000209287825 */ /* 0x001fc600078e0230 */
[----:B------:R0:W5:Y:S02]  /*36c0*/  LDG.E.U16 R48, desc[UR10][R38.64] ;  /* 0x0000000a26307981 */ /* 0x000164000c1e1500 */
[C---:B0-----:R-:W-:Y:S02]  /*36d0*/  IMAD.WIDE R38, R9.reuse, 0x2, R52 ;  /* 0x0000000209267825 */ /* 0x041fe400078e0234 */
[----:B------:R-:W2:Y:S02]  /*36e0*/  LDL.64 R52, [R1+0x1c0] ;  /* 0x0001c00001347983 */ /* 0x000ea40000100a00 */
[----:B------:R-:W-:-:S05]  /*36f0*/  IMAD.WIDE R42, R9, 0x2, R42 ;  /* 0x00000002092a7825 */ /* 0x000fca00078e022a */
[----:B------:R-:W5:Y:S04]  /*3700*/  LDG.E.U16 R49, desc[UR10][R42.64] ;  /* 0x0000000a2a317981 */ /* 0x000f68000c1e1500 */
[----:B------:R0:W5:Y:S04]  /*3710*/  LDG.E.U16 R43, desc[UR10][R40.64] ;  /* 0x0000000a282b7981 */ /* 0x000168000c1e1500 */
[----:B------:R-:W5:Y:S01]  /*3720*/  LDG.E.U16 R42, desc[UR10][R44.64] ;  /* 0x0000000a2c2a7981 */ /* 0x000f62000c1e1500 */
[----:B0-----:R-:W-:-:S03]  /*3730*/  IMAD.WIDE R40, R9, 0x2, R138 ;  /* 0x0000000209287825 */ /* 0x001fc600078e028a */
[----:B------:R-:W5:Y:S04]  /*3740*/  LDL.64 R138, [R1+0x1a8] ;  /* 0x0001a800018a7983 */ /* 0x000f680000100a00 */
[----:B------:R0:W5:Y:S02]  /*3750*/  LDG.E.U16 R45, desc[UR10][R38.64] ;  /* 0x0000000a262d7981 */ /* 0x000164000c1e1500 */
[C---:B0-----:R-:W-:Y:S02]  /*3760*/  IMAD.WIDE R38, R9.reuse, 0x2, R136 ;  /* 0x0000000209267825 */ /* 0x041fe400078e0288 */
[----:B------:R0:W5:Y:S04]  /*3770*/  LDG.E.U16 R137, desc[UR10][R40.64] ;  /* 0x0000000a28897981 */ /* 0x000168000c1e1500 */
[----:B------:R1:W5:Y:S01]  /*3780*/  LDG.E.U16 R136, desc[UR10][R38.64] ;  /* 0x0000000a26887981 */ /* 0x000362000c1e1500 */
[----:B0-----:R-:W-:-:S04]  /*3790*/  IMAD.WIDE R40, R9, 0x2, R72 ;  /* 0x0000000209287825 */ /* 0x001fc800078e0248 */
[C---:B-1----:R-:W-:Y:S01]  /*37a0*/  IMAD.WIDE R38, R9.reuse, 0x2, R62 ;  /* 0x0000000209267825 */ /* 0x042fe200078e023e */
[----:B------:R0:W5:Y:S04]  /*37b0*/  LDG.E.U16 R73, desc[UR10][R40.64] ;  /* 0x0000000a28497981 */ /* 0x000168000c1e1500 */
[----:B------:R-:W5:Y:S01]  /*37c0*/  LDL.64 R62, [R1+0x180] ;  /* 0x00018000013e7983 */ /* 0x000f620000100a00 */
[----:B0-----:R-:W-:-:S03]  /*37d0*/  IMAD.WIDE R40, R9, 0x2, R56 ;  /* 0x0000000209287825 */ /* 0x001fc600078e0238 */
[----:B------:R-:W5:Y:S01]  /*37e0*/  LDL.64 R56, [R1+0x188] ;  /* 0x0001880001387983 */ /* 0x000f620000100a00 */
[----:B---3--:R-:W-:-:S05]  /*37f0*/  IMAD.WIDE R46, R9, 0x2, R46 ;  /* 0x00000002092e7825 */ /* 0x008fca00078e022e */
[----:B------:R0:W3:Y:S02]  /*3800*/  LDG.E.U16 R37, desc[UR10][R46.64] ;  /* 0x0000000a2e257981 */ /* 0x0000e4000c1e1500 */
[C---:B0-----:R-:W-:Y:S02]  /*3810*/  IMAD.WIDE R46, R9.reuse, 0x2, R64 ;  /* 0x00000002092e7825 */ /* 0x041fe400078e0240 */
[----:B------:R4:W3:Y:S04]  /*3820*/  LDG.E.U16 R64, desc[UR10][R38.64] ;  /* 0x0000000a26407981 */ /* 0x0008e8000c1e1500 */
[----:B------:R0:W3:Y:S01]  /*3830*/  LDG.E.U16 R65, desc[UR10][R46.64] ;  /* 0x0000000a2e417981 */ /* 0x0000e2000c1e1500 */
[----:B----4-:R-:W-:-:S03]  /*3840*/  IMAD.WIDE R38, R9, 0x2, R58 ;  /* 0x0000000209267825 */ /* 0x010fc600078e023a */
[----:B------:R2:W4:Y:S01]  /*3850*/  LDG.E.U16 R59, desc[UR10][R40.64] ;  /* 0x0000000a283b7981 */ /* 0x000522000c1e1500 */
[----:B0-----:R-:W-:-:S03]  /*3860*/  IMAD.WIDE R46, R9, 0x2, R166 ;  /* 0x00000002092e7825 */ /* 0x001fc600078e02a6 */
[----:B------:R-:W3:Y:S01]  /*3870*/  LDL.64 R166, [R1+0x170] ;  /* 0x0001700001a67983 */ /* 0x000ee20000100a00 */
[----:B--2---:R-:W-:-:S03]  /*3880*/  IMAD.WIDE R40, R9, 0x2, R52 ;  /* 0x0000000209287825 */ /* 0x004fc600078e0234 */
[----:B------:R0:W2:Y:S01]  /*3890*/  LDG.E.U16 R53, desc[UR10][R38.64] ;  /* 0x0000000a26357981 */ /* 0x0000a2000c1e1500 */
[----:B------:R-:W-:-:S03]  /*38a0*/  IMAD.WIDE R50, R9, 0x2, R50 ;  /* 0x0000000209327825 */ /* 0x000fc600078e0232 */
[----:B------:R-:W2:Y:S04]  /*38b0*/  LDG.E.U16 R52, desc[UR10][R46.64] ;  /* 0x0000000a2e347981 */ /* 0x000ea8000c1e1500 */
[----:B------:R5:W2:Y:S01]  /*38c0*/  LDG.E.U16 R58, desc[UR10][R50.64] ;  /* 0x0000000a323a7981 */ /* 0x000aa2000c1e1500 */
[----:B0-----:R-:W-:-:S03]  /*38d0*/  IMAD.WIDE R38, R9, 0x2, R140 ;  /* 0x0000000209267825 */ /* 0x001fc600078e028c */
[----:B------:R-:W4:Y:S04]  /*38e0*/  LDL.64 R140, [R1+0x168] ;  /* 0x00016800018c7983 */ /* 0x000f280000100a00 */
[----:B------:R0:W2:Y:S01]  /*38f0*/  LDG.E.U16 R47, desc[UR10][R40.64] ;  /* 0x0000000a282f7981 */ /* 0x0000a2000c1e1500 */
[----:B------:R-:W-:-:S03]  /*3900*/  IMAD.WIDE R74, R9, 0x2, R74 ;  /* 0x00000002094a7825 */ /* 0x000fc600078e024a */
[----:B------:R-:W2:Y:S04]  /*3910*/  LDG.E.U16 R46, desc[UR10][R38.64] ;  /* 0x0000000a262e7981 */ /* 0x000ea8000c1e1500 */
[----:B------:R-:W2:Y:S01]  /*3920*/  LDG.E.U16 R74, desc[UR10][R74.64] ;  /* 0x0000000a4a4a7981 */ /* 0x000ea2000c1e1500 */
[----:B-----5:R-:W-:-:S03]  /*3930*/  IMAD.WIDE R50, R9, 0x2, R138 ;  /* 0x0000000209327825 */ /* 0x020fc600078e028a */
[----:B------:R-:W5:Y:S01]  /*3940*/  LDL.64 R138, [R1+0x158] ;  /* 0x00015800018a7983 */ /* 0x000f620000100a00 */
[----:B0-----:R-:W-:-:S03]  /*3950*/  IMAD.WIDE R40, R9, 0x2, R164 ;  /* 0x0000000209287825 */ /* 0x001fc600078e02a4 */
[----:B------:R-:W2:Y:S04]  /*3960*/  LDL.64 R164, [R1+0x128] ;  /* 0x0001280001a47983 */ /* 0x000ea80000100a00 */
[----:B------:R-:W2:Y:S04]  /*3970*/  LDG.E.U16 R41, desc[UR10][R40.64] ;  /* 0x0000000a28297981 */ /* 0x000ea8000c1e1500 */
[----:B------:R0:W2:Y:S02]  /*3980*/  LDG.E.U16 R40, desc[UR10][R50.64] ;  /* 0x0000000a32287981 */ /* 0x0000a4000c1e1500 */
[----:B0-----:R-:W-:-:S02]  /*3990*/  IMAD.WIDE R50, R9, 0x2, R142 ;  /* 0x0000000209327825 */ /* 0x001fc400078e028e */
[----:B------:R-:W2:Y:S04]  /*39a0*/  LDL.64 R142, [R1+0x130] ;  /* 0x00013000018e7983 */ /* 0x000ea80000100a00 */
[----:B------:R0:W2:Y:S01]  /*39b0*/  LDG.E.U16 R67, desc[UR10][R50.64] ;  /* 0x0000000a32437981 */ /* 0x0000a2000c1e1500 */
[----:B------:R-:W-:-:S04]  /*39c0*/  IMAD.WIDE R56, R9, 0x2, R56 ;  /* 0x0000000209387825 */ /* 0x000fc800078e0238 */
[C---:B0-----:R-:W-:Y:S01]  /*39d0*/  IMAD.WIDE R50, R9.reuse, 0x2, R178 ;  /* 0x0000000209327825 */ /* 0x041fe200078e02b2 */
[----:B------:R-:W2:Y:S04]  /*39e0*/  LDG.E.U16 R75, desc[UR10][R56.64] ;  /* 0x0000000a384b7981 */ /* 0x000ea8000c1e1500 */
[----:B------:R-:W2:Y:S01]  /*39f0*/  LDL.64 R178, [R1+0x120] ;  /* 0x0001200001b27983 */ /* 0x000ea20000100a00 */
[----:B------:R-:W-:-:S03]  /*3a00*/  IMAD.WIDE R62, R9, 0x2, R62 ;  /* 0x00000002093e7825 */ /* 0x000fc600078e023e */
[----:B------:R0:W2:Y:S01]  /*3a10*/  LDG.E.U16 R72, desc[UR10][R50.64] ;  /* 0x0000000a32487981 */ /* 0x0000a2000c1e1500 */
[----:B------:R-:W-:-:S03]  /*3a20*/  IMAD.WIDE R38, R9, 0x2, R162 ;  /* 0x0000000209267825 */ /* 0x000fc600078e02a2 */
[----:B------:R-:W2:Y:S01]  /*3a30*/  LDG.E.U16 R62, desc[UR10][R62.64] ;  /* 0x0000000a3e3e7981 */ /* 0x000ea2000c1e1500 */
[----:B------:R-:W-:-:S03]  /*3a40*/  IMAD.WIDE R162, R9, 0x2, R160 ;  /* 0x0000000209a27825 */ /* 0x000fc600078e02a0 */
[----:B------:R-:W2:Y:S01]  /*3a50*/  LDL.64 R160, [R1+0x148] ;  /* 0x0001480001a07983 */ /* 0x000ea20000100a00 */
[----:B0-----:R-:W-:-:S03]  /*3a60*/  IMAD.WIDE R50, R9, 0x2, R176 ;  /* 0x0000000209327825 */ /* 0x001fc600078e02b0 */
[----:B------:R-:W2:Y:S04]  /*3a70*/  LDL.64 R176, [R1+0x110] ;  /* 0x0001100001b07983 */ /* 0x000ea80000100a00 */
[----:B------:R-:W2:Y:S04]  /*3a80*/  LDG.E.U16 R39, desc[UR10][R38.64] ;  /* 0x0000000a26277981 */ /* 0x000ea8000c1e1500 */
[----:B------:R-:W2:Y:S01]  /*3a90*/  LDG.E.U16 R162, desc[UR10][R162.64] ;  /* 0x0000000aa2a27981 */ /* 0x000ea2000c1e1500 */
[----:B------:R-:W-:-:S03]  /*3aa0*/  IMAD.SHL.U32 R4, R2, 0x2, RZ ;  /* 0x0000000202047824 */ /* 0x000fc600078e00ff */
[----:B------:R-:W2:Y:S01]  /*3ab0*/  LDG.E.U16 R50, desc[UR10][R50.64] ;  /* 0x0000000a32327981 */ /* 0x000ea2000c1e1500 */
[----:B---3--:R-:W-:-:S03]  /*3ac0*/  IMAD.WIDE R56, R9, 0x2, R166 ;  /* 0x0000000209387825 */ /* 0x008fc600078e02a6 */
[----:B------:R-:W3:Y:S04]  /*3ad0*/  LDL.64 R166, [R1+0x118] ;  /* 0x0001180001a67983 */ /* 0x000ee80000100a00 */
[----:B------:R-:W3:Y:S01]  /*3ae0*/  LDG.E.U16 R56, desc[UR10][R56.64] ;  /* 0x0000000a38387981 */ /* 0x000ee2000c1e1500 */
[----:B----4-:R-:W-:-:S05]  /*3af0*/  IMAD.WIDE R140, R9, 0x2, R140 ;  /* 0x00000002098c7825 */ /* 0x010fca00078e028c */
[----:B------:R0:W4:Y:S02]  /*3b00*/  LDG.E.U16 R63, desc[UR10][R140.64] ;  /* 0x0000000a8c3f7981 */ /* 0x000124000c1e1500 */
[C---:B0-----:R-:W-:Y:S02]  /*3b10*/  IMAD.WIDE R140, R9.reuse, 0x2, R200 ;  /* 0x00000002098c7825 */ /* 0x041fe400078e02c8 */
[----:B------:R-:W4:Y:S04]  /*3b20*/  LDL.64 R200, [R1+0x100] ;  /* 0x0001000001c87983 */ /* 0x000f280000100a00 */
[----:B------:R0:W4:Y:S01]  /*3b30*/  LDG.E.U16 R44, desc[UR10][R140.64] ;  /* 0x0000000a8c2c7981 */ /* 0x000122000c1e1500 */
[----:B-----5:R-:W-:-:S05]  /*3b40*/  IMAD.WIDE R138, R9, 0x2, R138 ;  /* 0x00000002098a7825 */ /* 0x020fca00078e028a */
[----:B------:R1:W5:Y:S01]  /*3b50*/  LDG.E.U16 R57, desc[UR10][R138.64] ;  /* 0x0000000a8a397981 */ /* 0x000362000c1e1500 */
[----:B0-----:R-:W-:-:S03]  /*3b60*/  IMAD.WIDE R140, R9, 0x2, R208 ;  /* 0x00000002098c7825 */ /* 0x001fc600078e02d0 */
[----:B------:R-:W4:Y:S01]  /*3b70*/  LDL.64 R208, [R1+0xf8] ;  /* 0x0000f80001d07983 */ /* 0x000f220000100a00 */
[----:B-1----:R-:W-:-:S03]  /*3b80*/  IMAD.WIDE R138, R9, 0x2, R212 ;  /* 0x00000002098a7825 */ /* 0x002fc600078e02d4 */
[----:B------:R-:W5:Y:S04]  /*3b90*/  LDG.E.U16 R163, desc[UR10][R140.64] ;  /* 0x0000000a8ca37981 */ /* 0x000f68000c1e1500 */
[----:B------:R-:W5:Y:S04]  /*3ba0*/  LDL.64 R212, [R1+0xf0] ;  /* 0x0000f00001d47983 */ /* 0x000f680000100a00 */
[----:B------:R0:W5:Y:S01]  /*3bb0*/  LDG.E.U16 R38, desc[UR10][R138.64] ;  /* 0x0000000a8a267981 */ /* 0x000162000c1e1500 */
[----:B--2---:R-:W-:-:S04]  /*3bc0*/  IMAD.WIDE R142, R9, 0x2, R142 ;  /* 0x00000002098e7825 */ /* 0x004fc800078e028e */
[----:B0-----:R-:W-:Y:S02]  /*3bd0*/  IMAD.WIDE R138, R9, 0x2, R164 ;  /* 0x00000002098a7825 */ /* 0x001fe400078e02a4 */
[----:B------:R0:W2:Y:S04]  /*3be0*/  LDG.E.U16 R164, desc[UR10][R142.64] ;  /* 0x0000000a8ea47981 */ /* 0x0000a8000c1e1500 */
[----:B------:R-:W2:Y:S01]  /*3bf0*/  LDG.E.U16 R165, desc[UR10][R138.64] ;  /* 0x0000000a8aa57981 */ /* 0x000ea2000c1e1500 */
[----:B0-----:R-:W-:-:S04]  /*3c00*/  IMAD.WIDE R142, R2, 0x2, R16 ;  /* 0x00000002028e7825 */ /* 0x001fc800078e0210 */
[----:B------:R-:W-:-:S04]  /*3c10*/  IMAD.WIDE R140, R9, 0x2, R178 ;  /* 0x00000002098c7825 */ /* 0x000fc800078e02b2 */
[----:B------:R-:W-:-:S04]  /*3c20*/  IMAD.WIDE R142, R9, 0x2, R142 ;  /* 0x00000002098e7825 */ /* 0x000fc800078e028e */
[----:B------:R-:W-:-:S05]  /*3c30*/  IMAD.WIDE R160, R9, 0x2, R160 ;  /* 0x0000000209a07825 */ /* 0x000fca00078e02a0 */
[----:B------:R0:W2:Y:S02]  /*3c40*/  LDG.E.U16 R51, desc[UR10][R160.64] ;  /* 0x0000000aa0337981 */ /* 0x0000a4000c1e1500 */
[----:B0-----:R-:W-:-:S04]  /*3c50*/  IMAD.WIDE R160, R2, 0x2, R18 ;  /* 0x0000000202a07825 */ /* 0x001fc800078e0212 */
[C---:B---3--:R-:W-:Y:S02]  /*3c60*/  IMAD.WIDE R138, R9.reuse, 0x2, R166 ;  /* 0x00000002098a7825 */ /* 0x048fe400078e02a6 */
[----:B------:R0:W3:Y:S04]  /*3c70*/  LDG.E.U16 R166, desc[UR10][R140.64] ;  /* 0x0000000a8ca67981 */ /* 0x0000e8000c1e1500 */
[----:B------:R-:W2:Y:S01]  /*3c80*/  LDG.E.U16 R167, desc[UR10][R138.64] ;  /* 0x0000000a8aa77981 */ /* 0x000ea2000c1e1500 */
[----:B0-----:R-:W-:-:S03]  /*3c90*/  IMAD.WIDE R140, R9, 0x2, R176 ;  /* 0x00000002098c7825 */ /* 0x001fc600078e02b0 */
[----:B------:R0:W2:Y:S04]  /*3ca0*/  LDG.E.U16 R177, desc[UR10][R142.64] ;  /* 0x0000000a8eb17981 */ /* 0x0000a8000c1e1500 */
[----:B------:R1:W2:Y:S01]  /*3cb0*/  LDG.E.U16 R176, desc[UR10][R140.64] ;  /* 0x0000000a8cb07981 */ /* 0x0002a2000c1e1500 */
[----:B0-----:R-:W-:-:S04]  /*3cc0*/  IMAD.WIDE R142, R4, 0x2, R18 ;  /* 0x00000002048e7825 */ /* 0x001fc800078e0212 */
[----:B------:R-:W-:-:S04]  /*3cd0*/  IMAD.WIDE R142, R9, 0x2, R142 ;  /* 0x00000002098e7825 */ /* 0x000fc800078e028e */
[C---:B-1----:R-:W-:Y:S02]  /*3ce0*/  IMAD.WIDE R140, R9.reuse, 0x2, R204 ;  /* 0x00000002098c7825 */ /* 0x042fe400078e02cc */
[----:B------:R4:W2:Y:S02]  /*3cf0*/  LDG.E.U16 R204, desc[UR10][R142.64] ;  /* 0x0000000a8ecc7981 */ /* 0x0008a4000c1e1500 */
[C---:B------:R-:W-:Y:S02]  /*3d00*/  IMAD.WIDE R138, R9.reuse, 0x2, R160 ;  /* 0x00000002098a7825 */ /* 0x040fe400078e02a0 */
[----:B------:R-:W2:Y:S04]  /*3d10*/  LDG.E.U16 R179, desc[UR10][R140.64] ;  /* 0x0000000a8cb37981 */ /* 0x000ea8000c1e1500 */
[----:B------:R0:W2:Y:S01]  /*3d20*/  LDG.E.U16 R178, desc[UR10][R138.64] ;  /* 0x0000000a8ab27981 */ /* 0x0000a2000c1e1500 */
[----:B----4-:R-:W-:-:S03]  /*3d30*/  IMAD.WIDE R142, R9, 0x2, R208 ;  /* 0x00000002098e7825 */ /* 0x010fc600078e02d0 */
[----:B------:R-:W4:Y:S01]  /*3d40*/  LDL.64 R208, [R1+0xc8] ;  /* 0x0000c80001d07983 */ /* 0x000f220000100a00 */
[----:B0-----:R-:W-:-:S03]  /*3d50*/  IMAD.WIDE R138, R9, 0x2, R200 ;  /* 0x00000002098a7825 */ /* 0x001fc600078e02c8 */
[----:B------:R-:W2:Y:S01]  /*3d60*/  LDG.E.U16 R142, desc[UR10][R142.64] ;  /* 0x0000000a8e8e7981 */ /* 0x000ea2000c1e1500 */
[----:B------:R-:W-:-:S03]  /*3d70*/  IMAD.WIDE R160, R4, 0x2, R16 ;  /* 0x0000000204a07825 */ /* 0x000fc600078e0210 */
[----:B------:R5:W2:Y:S01]  /*3d80*/  LDG.E.U16 R200, desc[UR10][R138.64] ;  /* 0x0000000a8ac87981 */ /* 0x000aa2000c1e1500 */
[----:B------:R-:W-:-:S05]  /*3d90*/  IMAD.WIDE R160, R9, 0x2, R160 ;  /* 0x0000000209a07825 */ /* 0x000fca00078e02a0 */
[----:B------:R0:W2:Y:S01]  /*3da0*/  LDG.E.U16 R201, desc[UR10][R160.64] ;  /* 0x0000000aa0c97981 */ /* 0x0000a2000c1e1500 */
[----:B-----5:R-:W-:-:S03]  /*3db0*/  IMAD.WIDE R138, R9, 0x2, R212 ;  /* 0x00000002098a7825 */ /* 0x020fc600078e02d4 */
[----:B------:R-:W5:Y:S01]  /*3dc0*/  LDL.64 R212, [R1+0xb8] ;  /* 0x0000b80001d47983 */ /* 0x000f620000100a00 */
[----:B------:R-:W-:-:S03]  /*3dd0*/  IMAD R2, R2, 0x3, RZ ;  /* 0x0000000302027824 */ /* 0x000fc600078e02ff */
[----:B------:R1:W2:Y:S01]  /*3de0*/  LDG.E.U16 R143, desc[UR10][R138.64] ;  /* 0x0000000a8a8f7981 */ /* 0x0002a2000c1e1500 */
[----:B0-----:R-:W-:-:S03]  /*3df0*/  IMAD.WIDE R160, R9, 0x2, R216 ;  /* 0x0000000209a07825 */ /* 0x001fc600078e02d8 */
[----:B------:R-:W3:Y:S01]  /*3e00*/  LDL.64 R216, [R1+0xa8] ;  /* 0x0000a80001d87983 */ /* 0x000ee20000100a00 */
[----:B------:R-:W-:-:S03]  /*3e10*/  IMAD.WIDE R140, R2, 0x2, R16 ;  /* 0x00000002028c7825 */ /* 0x000fc600078e0210 */
[----:B------:R-:W2:Y:S01]  /*3e20*/  LDG.E.U16 R160, desc[UR10][R160.64] ;  /* 0x0000000aa0a07981 */ /* 0x000ea2000c1e1500 */
[----:B-1----:R-:W-:-:S03]  /*3e30*/  IMAD.WIDE R138, R9, 0x2, R236 ;  /* 0x00000002098a7825 */ /* 0x002fc600078e02ec */
[----:B------:R-:W2:Y:S01]  /*3e40*/  LDL.64 R236, [R1+0x70] ;  /* 0x0000700001ec7983 */ /* 0x000ea20000100a00 */
[----:B------:R-:W-:-:S03]  /*3e50*/  IMAD.WIDE R140, R9, 0x2, R140 ;  /* 0x00000002098c7825 */ /* 0x000fc600078e028c */
[----:B------:R0:W2:Y:S04]  /*3e60*/  LDG.E.U16 R205, desc[UR10][R138.64] ;  /* 0x0000000a8acd7981 */ /* 0x0000a8000c1e1500 */
[----:B------:R1:W2:Y:S01]  /*3e70*/  LDG.E.U16 R161, desc[UR10][R140.64] ;  /* 0x0000000a8ca17981 */ /* 0x0002a2000c1e1500 */
[----:B0-----:R-:W-:-:S03]  /*3e80*/  IMAD.WIDE R138, R9, 0x2, R228 ;  /* 0x00000002098a7825 */ /* 0x001fc600078e02e4 */
[----:B------:R-:W2:Y:S01]  /*3e90*/  LDL.64 R228, [R1+0x60] ;  /* 0x0000600001e47983 */ /* 0x000ea20000100a00 */
[----:B-1----:R-:W-:-:S03]  /*3ea0*/  IMAD.WIDE R140, R9, 0x2, R232 ;  /* 0x00000002098c7825 */ /* 0x002fc600078e02e8 */
[----:B------:R-:W2:Y:S04]  /*3eb0*/  LDL.64 R232, [R1+0x68] ;  /* 0x0000680001e87983 */ /* 0x000ea80000100a00 */
[----:B------:R-:W2:Y:S04]  /*3ec0*/  LDG.E.U16 R140, desc[UR10][R140.64] ;  /* 0x0000000a8c8c7981 */ /* 0x000ea8000c1e1500 */
[----:B------:R4:W2:Y:S02]  /*3ed0*/  LDG.E.U16 R141, desc[UR10][R138.64] ;  /* 0x0000000a8a8d7981 */ /* 0x0008a4000c1e1500 */
[----:B----4-:R-:W-:-:S05]  /*3ee0*/  IMAD.WIDE R138, R9, 0x2, R208 ;  /* 0x00000002098a7825 */ /* 0x010fca00078e02d0 */
[----:B------:R0:W4:Y:S02]  /*3ef0*/  LDG.E.U16 R208, desc[UR10][R138.64] ;  /* 0x0000000a8ad07981 */ /* 0x000124000c1e1500 */
[C---:B0-----:R-:W-:Y:S02]  /*3f00*/  IMAD.WIDE R138, R9.reuse, 0x2, R224 ;  /* 0x00000002098a7825 */ /* 0x041fe400078e02e0 */
[----:B------:R-:W4:Y:S04]  /*3f10*/  LDL.64 R224, [R1+0x58] ;  /* 0x0000580001e07983 */ /* 0x000f280000100a00 */
[----:B------:R5:W4:Y:S02]  /*3f20*/  LDG.E.U16 R209, desc[UR10][R138.64] ;  /* 0x0000000a8ad17981 */ /* 0x000b24000c1e1500 */
[----:B-----5:R-:W-:-:S05]  /*3f30*/  IMAD.WIDE R138, R9, 0x2, R212 ;  /* 0x00000002098a7825 */ /* 0x020fca00078e02d4 */
[----:B------:R0:W5:Y:S02]  /*3f40*/  LDG.E.U16 R212, desc[UR10][R138.64] ;  /* 0x0000000a8ad47981 */ /* 0x000164000c1e1500 */
[C---:B0-----:R-:W-:Y:S02]  /*3f50*/  IMAD.WIDE R138, R9.reuse, 0x2, R220 ;  /* 0x00000002098a7825 */ /* 0x041fe400078e02dc */
[----:B------:R-:W5:Y:S04]  /*3f60*/  LDL.64 R220, [R1+0x50] ;  /* 0x0000500001dc7983 */ /* 0x000f680000100a00 */
[----:B------:R3:W5:Y:S02]  /*3f70*/  LDG.E.U16 R213, desc[UR10][R138.64] ;  /* 0x0000000a8ad57981 */ /* 0x000764000c1e1500 */
[----:B---3--:R-:W-:-:S06]  /*3f80*/  IMAD.WIDE R138, R9, 0x2, R216 ;  /* 0x00000002098a7825 */ /* 0x008fcc00078e02d8 */
[----:B------:R0:W3:Y:S02]  /*3f90*/  LDG.E.U16 R138, desc[UR10][R138.64] ;  /* 0x0000000a8a8a7981 */ /* 0x0000e4000c1e1500 */
[----:B0-----:R-:W0:Y:S02]  /*3fa0*/  S2R R139, SR_TID.X ;  /* 0x00000000008b7919 */ /* 0x001e240000002100 */
[C---:B0-----:R-:W-:Y:S02]  /*3fb0*/  LOP3.LUT R216, R139.reuse, 0x7, RZ, 0xc0, !PT ;  /* 0x000000078bd87812 */ /* 0x041fe400078ec0ff */
[C---:B------:R-:W-:Y:S02]  /*3fc0*/  LOP3.LUT R4, R139.reuse, 0x60, RZ, 0xc0, !PT ;  /* 0x000000608b047812 */ /* 0x040fe400078ec0ff */
[----:B------:R-:W-:Y:S02]  /*3fd0*/  SHF.L.U32 R2, R139, 0x3, RZ ;  /* 0x000000038b027819 */ /* 0x000fe400000006ff */
[----:B------:R-:W-:Y:S01]  /*3fe0*/  SHF.L.U32 R217, R216, 0x6, RZ ;  /* 0x00000006d8d97819 */ /* 0x000fe200000006ff */
[----:B------:R-:W-:Y:S01]  /*3ff0*/  IMAD R4, R4, 0x10, R216 ;  /* 0x0000001004047824 */ /* 0x000fe200078e02d8 */
[----:B------:R-:W-:-:S03]  /*4000*/  LOP3.LUT R2, R2, 0x30, RZ, 0xc0, !PT ;  /* 0x0000003002027812 */ /* 0x000fc600078ec0ff */
[----:B------:R-:W-:Y:S01]  /*4010*/  IMAD.SHL.U32 R4, R4, 0x10, RZ ;  /* 0x0000001004047824 */ /* 0x000fe200078e00ff */
[----:B------:R-:W-:Y:S02]  /*4020*/  LOP3.LUT R2, R217, R2, RZ, 0xfc, !PT ;  /* 0x00000002d9027212 */ /* 0x000fe400078efcff */
[----:B------:R-:W-:-:S04]  /*4030*/  SHF.L.U32 R217, R139, 0x1, RZ ;  /* 0x000000018bd97819 */ /* 0x000fc800000006ff */
[--C-:B------:R-:W-:Y:S02]  /*4040*/  LOP3.LUT R2, R2, 0x10, R217.reuse, 0x78, !PT ;  /* 0x0000001002027812 */ /* 0x100fe400078e78d9 */
[----:B------:R-:W-:Y:S02]  /*4050*/  LOP3.LUT R4, R4, 0x30, R217, 0x78, !PT ;  /* 0x0000003004047812 */ /* 0x000fe400078e78d9 */
[C---:B------:R-:W-:Y:S02]  /*4060*/  LOP3.LUT R217, R139.reuse, 0x10, RZ, 0xc0, !PT ;  /* 0x000000108bd97812 */ /* 0x040fe400078ec0ff */
[----:B------:R-:W-:-:S04]  /*4070*/  LOP3.LUT R139, R139, 0xff, RZ, 0xc0, !PT ;  /* 0x000000ff8b8b7812 */ /* 0x000fc800078ec0ff */
[----:B------:R-:W-:Y:S01]  /*4080*/  SHF.L.U32 R139, R139, 0x1, RZ ;  /* 0x000000018b8b7819 */ /* 0x000fe200000006ff */
[----:B------:R-:W-:Y:S06]  /*4090*/  BAR.SYNC.DEFER_BLOCKING 0x0 ;  /* 0x0000000000007b1d */ /* 0x000fec0000010000 */
[----:B------:R0:W-:Y:S04]  /*40a0*/  STS.U16 [R139+UR6+0x8200], R3 ;  /* 0x008200038b007988 */ /* 0x0001e80008000406 */
[----:B------:R1:W-:Y:S01]  /*40b0*/  STS.U16 [R139+UR6+0x8000], R5 ;  /* 0x008000058b007988 */ /* 0x0003e20008000406 */
[----:B0-----:R-:W-:-:S03]  /*40c0*/  LOP3.LUT R3, R139, 0x10, RZ, 0x3c, !PT ;  /* 0x000000108b037812 */ /* 0x001fc600078e3cff */
[----:B------:R-:W-:Y:S01]  /*40d0*/  STS.U16 [R139+UR6+0xa000], R45 ;  /* 0x00a0002d8b007988 */ /* 0x000fe20008000406 */
[----:B-1----:R-:W-:-:S03]  /*40e0*/  LOP3.LUT R5, R139, 0x20, RZ, 0x3c, !PT ;  /* 0x000000208b057812 */ /* 0x002fc600078e3cff */
[----:B------:R-:W-:Y:S04]  /*40f0*/  STS.U16 [R139+UR6+0xa200], R37 ;  /* 0x00a200258b007988 */ /* 0x000fe80008000406 */
[----:B------:R-:W-:Y:S04]  /*4100*/  STS.U16 [R139+UR6+0xc000], R39 ;  /* 0x00c000278b007988 */ /* 0x000fe80008000406 */
[----:B------:R-:W-:Y:S04]  /*4110*/  STS.U16 [R139+UR6+0xc200], R162 ;  /* 0x00c200a28b007988 */ /* 0x000fe80008000406 */
[----:B------:R-:W-:Y:S04]  /*4120*/  STS.U16 [R139+UR6+0xe000], R166 ;  /* 0x00e000a68b007988 */ /* 0x000fe80008000406 */
[----:B--2---:R-:W-:Y:S04]  /*4130*/  STS.U16 [R139+UR6+0xe200], R167 ;  /* 0x00e200a78b007988 */ /* 0x004fe80008000406 */
        /* <DEDUP_REMOVED lines=9> */
[----:B------:R-:W-:Y:S01]  /*41d0*/  STS.U16 [R5+UR6+0x8a00], R204 ;  /* 0x008a00cc05007988 */ /* 0x000fe20008000406 */
[----:B0-----:R-:W-:-:S03]  /*41e0*/  LOP3.LUT R3, R139, 0x30, RZ, 0x3c, !PT ;  /* 0x000000308b037812 */ /* 0x001fc600078e3cff */
[----:B------:R-:W-:Y:S04]  /*41f0*/  STS.U16 [R5+UR6+0xa800], R74 ;  /* 0x00a8004a05007988 */ /* 0x000fe80008000406 */
[----:B------:R-:W-:Y:S04]  /*4200*/  STS.U16 [R5+UR6+0xaa00], R73 ;  /* 0x00aa004905007988 */ /* 0x000fe80008000406 */
[----:B------:R-:W-:Y:S04]  /*4210*/  STS.U16 [R5+UR6+0xc800], R62 ;  /* 0x00c8003e05007988 */ /* 0x000fe80008000406 */
[----:B------:R-:W-:Y:S04]  /*4220*/  STS.U16 [R5+UR6+0xca00], R72 ;  /* 0x00ca004805007988 */ /* 0x000fe80008000406 */
[----:B------:R-:W-:Y:S04]  /*4230*/  STS.U16 [R5+UR6+0xe800], R200 ;  /* 0x00e800c805007988 */ /* 0x000fe80008000406 */
[----:B------:R0:W-:Y:S04]  /*4240*/  STS.U16 [R5+UR6+0xea00], R142 ;  /* 0x00ea008e05007988 */ /* 0x0001e80008000406 */
[----:B------:R-:W-:Y:S01]  /*4250*/  STS.U16 [R3+UR6+0x8c00], R161 ;  /* 0x008c00a103007988 */ /* 0x000fe20008000406 */
[----:B------:R-:W-:-:S02]  /*4260*/  IMAD R2, R217, 0x20, R2 ;  /* 0x00000020d9027824 */ /* 0x000fc400078e0202 */
[----:B------:R-:W-:Y:S01]  /*4270*/  IMAD R4, R216, 0x400, R4 ;  /* 0x00000400d8047824 */ /* 0x000fe200078e0204 */
[----:B------:R-:W2:Y:S01]  /*4280*/  LDL.64 R136, [R1+0x98] ;  /* 0x0000980001887983 */ /* 0x000ea20000100a00 */
[----:B0-----:R-:W-:-:S03]  /*4290*/  LOP3.LUT R5, R139, 0x40, RZ, 0x3c, !PT ;  /* 0x000000408b057812 */ /* 0x001fc600078e3cff */
        /* <DEDUP_REMOVED lines=17> */
[----:B------:R-:W1:Y:S01]  /*43b0*/  S2R R178, SR_TID.X ;  /* 0x0000000000b27919 */ /* 0x000e620000002100 */
[----:B0-----:R-:W-:-:S02]  /*43c0*/  LOP3.LUT R5, R139, 0x60, RZ, 0x3c, !PT ;  /* 0x000000608b057812 */ /* 0x001fc400078e3cff */
[----:B------:R-:W-:Y:S01]  /*43d0*/  LOP3.LUT R139, R139, 0x70, RZ, 0x3c, !PT ;  /* 0x000000708b8b7812 */ /* 0x000fe200078e3cff */
[----:B------:R-:W-:Y:S04]  /*43e0*/  STS.U16 [R3+UR6+0x9600], R54 ;  /* 0x0096003603007988 */ /* 0x000fe80008000406 */
[----:B------:R-:W-:Y:S04]  /*43f0*/  STS.U16 [R3+UR6+0xb400], R53 ;  /* 0x00b4003503007988 */ /* 0x000fe80008000406 */
[----:B------:R-:W-:Y:S04]  /*4400*/  STS.U16 [R3+UR6+0xb600], R52 ;  /* 0x00b6003403007988 */ /* 0x000fe80008000406 */
[----:B------:R-:W-:Y:S04]  /*4410*/  STS.U16 [R3+UR6+0xd400], R44 ;  /* 0x00d4002c03007988 */ /* 0x000fe80008000406 */
[----:B------:R-:W-:Y:S04]  /*4420*/  STS.U16 [R3+UR6+0xd600], R51 ;  /* 0x00d6003303007988 */ /* 0x000fe80008000406 */
[----:B------:R-:W-:Y:S04]  /*4430*/  STS.U16 [R3+UR6+0xf400], R141 ;  /* 0x00f4008d03007988 */ /* 0x000fe80008000406 */
[----:B----4-:R-:W-:Y:S04]  /*4440*/  STS.U16 [R3+UR6+0xf600], R208 ;  /* 0x00f600d003007988 */ /* 0x010fe80008000406 */
[----:B------:R-:W-:Y:S04]  /*4450*/  STS.U16 [R5+UR6+0x9800], R49 ;  /* 0x0098003105007988 */ /* 0x000fe80008000406 */
[----:B------:R-:W-:Y:S04]  /*4460*/  STS.U16 [R5+UR6+0x9a00], R48 ;  /* 0x009a003005007988 */ /* 0x000fe80008000406 */
[----:B------:R-:W-:Y:S04]  /*4470*/  STS.U16 [R5+UR6+0xb800], R47 ;  /* 0x00b8002f05007988 */ /* 0x000fe80008000406 */
[----:B------:R-:W-:Y:S04]  /*4480*/  STS.U16 [R5+UR6+0xba00], R46 ;  /* 0x00ba002e05007988 */ /* 0x000fe80008000406 */
[----:B------:R-:W-:Y:S04]  /*4490*/  STS.U16 [R5+UR6+0xd800], R38 ;  /* 0x00d8002605007988 */ /* 0x000fe80008000406 */
[----:B------:R-:W-:Y:S04]  /*44a0*/  STS.U16 [R5+UR6+0xda00], R163 ;  /* 0x00da00a305007988 */ /* 0x000fe80008000406 */
[----:B------:R-:W-:Y:S04]  /*44b0*/  STS.U16 [R5+UR6+0xf800], R209 ;  /* 0x00f800d105007988 */ /* 0x000fe80008000406 */
[----:B-----5:R0:W-:Y:S04]  /*44c0*/  STS.U16 [R5+UR6+0xfa00], R212 ;  /* 0x00fa00d405007988 */ /* 0x0201e80008000406 */
[----:B------:R-:W-:Y:S04]  /*44d0*/  STS.U16 [R139+UR6+0x9c00], R43 ;  /* 0x009c002b8b007988 */ /* 0x000fe80008000406 */
[----:B------:R-:W-:Y:S04]  /*44e0*/  STS.U16 [R139+UR6+0x9e00], R42 ;  /* 0x009e002a8b007988 */ /* 0x000fe80008000406 */
[----:B------:R-:W-:Y:S04]  /*44f0*/  STS.U16 [R139+UR6+0xbc00], R41 ;  /* 0x00bc00298b007988 */ /* 0x000fe80008000406 */
[----:B------:R-:W-:Y:S04]  /*4500*/  STS.U16 [R139+UR6+0xbe00], R40 ;  /* 0x00be00288b007988 */ /* 0x000fe80008000406 */
[----:B------:R-:W-:Y:S04]  /*4510*/  STS.U16 [R139+UR6+0xdc00], R164 ;  /* 0x00dc00a48b007988 */ /* 0x000fe80008000406 */
[----:B------:R-:W-:Y:S04]  /*4520*/  STS.U16 [R139+UR6+0xde00], R165 ;  /* 0x00de00a58b007988 */ /* 0x000fe80008000406 */
[----:B------:R-:W-:Y:S04]  /*4530*/  STS.U16 [R139+UR6+0xfc00], R213 ;  /* 0x00fc00d58b007988 */ /* 0x000fe80008000406 */
[----:B---3--:R-:W-:Y:S01]  /*4540*/  STS.U16 [R139+UR6+0xfe00], R138 ;  /* 0x00fe008a8b007988 */ /* 0x008fe20008000406 */
[----:B------:R-:W-:Y:S01]  /*4550*/  BAR.SYNC.DEFER_BLOCKING 0x0 ;  /* 0x0000000000007b1d */ /* 0x000fe20000010000 */
[----:B0-----:R-:W-:-:S02]  /*4560*/  LOP3.LUT R5, R2, 0x20, RZ, 0x3c, !PT ;  /* 0x0000002002057812 */ /* 0x001fc400078e3cff */
[----:B------:R-:W-:Y:S02]  /*4570*/  LOP3.LUT R3, R4, 0x40, RZ, 0x3c, !PT ;  /* 0x0000004004037812 */ /* 0x000fe400078e3cff */
[----:B-1----:R-:W-:Y:S01]  /*4580*/  LOP3.LUT R176, R178, 0x1c, RZ, 0xc0, !PT ;  /* 0x0000001cb2b07812 */ /* 0x002fe200078ec0ff */
[----:B------:R-:W3:Y:S04]  /*4590*/  LDL.64 R216, [R1+0x88] ;  /* 0x0000880001d87983 */ /* 0x000ee80000100a00 */
[----:B------:R-:W4:Y:S04]  /*45a0*/  LDL.64 R200, [R1+0xa0] ;  /* 0x0000a00001c87983 */ /* 0x000f280000100a00 */
[----:B------:R-:W5:Y:S04]  /*45b0*/  LDL.64 R162, [R1+0x48] ;  /* 0x0000480001a27983 */ /* 0x000f680000100a00 */
[----:B------:R-:W5:Y:S04]  /*45c0*/  LDL.64 R160, [R1+0x30] ;  /* 0x0000300001a07983 */ /* 0x000f680000100a00 */
[----:B------:R-:W-:Y:S04]  /*45d0*/  LDSM.16.MT88.4 R72, [R2+UR6] ;  /* 0x000000060248783b */ /* 0x000fe80008004200 */
[----:B------:R-:W0:Y:S04]  /*45e0*/  LDSM.16.M88.4 R44, [R4+UR6+0x8000] ;  /* 0x00800006042c783b */ /* 0x000e280008000200 */
[----:B------:R-:W1:Y:S04]  /*45f0*/  LDSM.16.MT88.4 R56, [R5+UR6] ;  /* 0x000000060538783b */ /* 0x000e680008004200 */
[----:B------:R-:W1:Y:S04]  /*4600*/  LDSM.16.MT88.4 R48, [R2+UR6+0x400] ;  /* 0x000400060230783b */ /* 0x000e680008004200 */
[----:B------:R-:W1:Y:S04]  /*4610*/  LDSM.16.MT88.4 R40, [R5+UR6+0x400] ;  /* 0x000400060528783b */ /* 0x000e680008004200 */
[----:B------:R-:W-:Y:S04]  /*4620*/  LDSM.16.MT88.4 R64, [R2+UR6+0x800] ;  /* 0x000800060240783b */ /* 0x000fe80008004200 */
[----:B------:R-:W1:Y:S04]  /*4630*/  LDSM.16.M88.4 R52, [R3+UR6+0x8000] ;  /* 0x008000060334783b */ /* 0x000e680008000200 */
[----:B------:R-:W2:Y:S04]  /*4640*/  LDSM.16.MT88.4 R60, [R5+UR6+0x800] ;  /* 0x00080006053c783b */ /* 0x000ea80008004200 */
[----:B------:R-:W5:Y:S04]  /*4650*/  LDL.64 R142, [R1+0x28] ;  /* 0x00002800018e7983 */ /* 0x000f680000100a00 */
[----:B------:R-:W5:Y:S04]  /*4660*/  LDL.64 R166, [R1+0x90] ;  /* 0x0000900001a67983 */ /* 0x000f680000100a00 */
[----:B------:R-:W5:Y:S01]  /*4670*/  LDL.64 R140, [R1+0x20] ;  /* 0x00002000018c7983 */ /* 0x000f620000100a00 */
[-C--:B0-----:R-:W-:Y:S03]  /*4680*/  HMMA.16816.F32 R72, R72, R44.reuse, RZ ;  /* 0x0000002c4848723c */ /* 0x081fe600000018ff */
[----:B------:R-:W5:Y:S03]  /*4690*/  LDL.64 R138, [R1+0x18] ;  /* 0x00001800018a7983 */ /* 0x000f660000100a00 */
[----:B-1----:R-:W-:-:S15]  /*46a0*/  HMMA.16816.F32 R56, R56, R44, RZ ;  /* 0x0000002c3838723c */ /* 0x002fde00000018ff */
[----:B------:R-:W-:-:S03]  /*46b0*/  NOP ;  /* 0x0000000000007918 */ /* 0x000fc60000000000 */
[-C--:B------:R-:W-:Y:S01]  /*46c0*/  HMMA.16816.F32 R48, R48, R46.reuse, R72 ;  /* 0x0000002e3030723c */ /* 0x080fe20000001848 */
[----:B------:R-:W-:Y:S05]  /*46d0*/  LDSM.16.MT88.4 R72, [R2+UR6+0x1000] ;  /* 0x001000060248783b */ /* 0x000fea0008004200 */
[----:B------:R-:W-:Y:S01]  /*46e0*/  HMMA.16816.F32 R56, R40, R46, R56 ;  /* 0x0000002e2838723c */ /* 0x000fe20000001838 */
[----:B------:R-:W0:Y:S04]  /*46f0*/  LDSM.16.MT88.4 R44, [R2+UR6+0xc00] ;  /* 0x000c0006022c783b */ /* 0x000e280008004200 */
[----:B------:R-:W1:-:S13]  /*4700*/  LDSM.16.MT88.4 R40, [R5+UR6+0xc00] ;  /* 0x000c00060528783b */ /* 0x000e5a0008004200 */
[-C--:B------:R-:W-:Y:S01]  /*4710*/  HMMA.16816.F32 R64, R64, R52.reuse, R48 ;  /* 0x000000344040723c */ /* 0x080fe20000001830 */
[----:B------:R-:W1:Y:S05]  /*4720*/  LDSM.16.M88.4 R48, [R4+UR6+0x8080] ;  /* 0x008080060430783b */ /* 0x000e6a0008000200 */
[----:B--2---:R-:W-:Y:S01]  /*4730*/  HMMA.16816.F32 R60, R60, R52, R56 ;  /* 0x000000343c3c723c */ /* 0x004fe20000001838 */
[----:B------:R-:W2:-:S15]  /*4740*/  LDSM.16.MT88.4 R56, [R5+UR6+0x1000] ;  /* 0x001000060538783b */ /* 0x000e9e0008004200 */
[----:B------:R-:W-:-:S02]  /*4750*/  NOP ;  /* 0x0000000000007918 */ /* 0x000fc40000000000 */
[-C--:B0-----:R-:W-:Y:S01]  /*4760*/  HMMA.16816.F32 R44, R44, R54.reuse, R64 ;  /* 0x000000362c2c723c */ /* 0x081fe20000001840 */
[----:B------:R-:W-:Y:S05]  /*4770*/  LDSM.16.MT88.4 R64, [R2+UR6+0x1800] ;  /* 0x001800060240783b */ /* 0x000fea0008004200 */
[----:B-1----:R-:W-:Y:S01]  /*4780*/  HMMA.16816.F32 R60, R40, R54, R60 ;  /* 0x00000036283c723c */ /* 0x002fe2000000183c */
        /* <DEDUP_REMOVED lines=23> */
[----:B------:R-:W3:Y:S05]  /*4900*/  LDSM.16.M88.4 R48, [R3+UR6+0x8100] ;  /* 0x008100060330783b */ /* 0x000eea0008000200 */
        /* <DEDUP_REMOVED lines=8> */
[-C--:B---3--:R-:W-:Y:S01]  /*4990*/  HMMA.16816.F32 R64, R64, R48.reuse, R40 ;  /* 0x000000304040723c */ /* 0x088fe20000001828 */
[----:B------:R-:W-:Y:S05]  /*49a0*/  LDSM.16.M88.4 R40, [R4+UR6+0x8180] ;  /* 0x008180060428783b */ /* 0x000fea0008000200 */
        /* <DEDUP_REMOVED lines=8> */
[-C--:B--2---:R-:W-:Y:S01]  /*4a30*/  HMMA.16816.F32 R52, R52, R40.reuse, R56 ;  /* 0x000000283434723c */ /* 0x084fe20000001838 */
[----:B------:R-:W-:Y:S05]  /*4a40*/  LDSM.16.M88.4 R56, [R3+UR6+0x8180] ;  /* 0x008180060338783b */ /* 0x000fea0008000200 */
[----:B------:R-:W-:Y:S01]  /*4a50*/  HMMA.16816.F32 R72, R72, R40, R60 ;  /* 0x000000284848723c */ /* 0x000fe2000000183c */
        /* <DEDUP_REMOVED lines=8> */
[----:B------:R-:W2:Y:S05]  /*4ae0*/  LDSM.16.M88.4 R60, [R4+UR6+0x8200] ;  /* 0x00820006043c783b */ /* 0x000eaa0008000200 */
[----:B------:R-:W-:Y:S01]  /*4af0*/  HMMA.16816.F32 R72, R64, R56, R72 ;  /* 0x000000384048723c */ /* 0x000fe20000001848 */
[----:B------:R-:W3:-:S15]  /*4b00*/  LDSM.16.MT88.4 R64, [R5+UR6+0x4000] ;  /* 0x004000060540783b */ /* 0x000ede0008004200 */
[----:B------:R-:W-:-:S02]  /*4b10*/  NOP ;  /* 0x0000000000007918 */ /* 0x000fc40000000000 */
[-C--:B0-----:R-:W-:Y:S01]  /*4b20*/  HMMA.16816.F32 R44, R48, R58.reuse, R44 ;  /* 0x0000003a302c723c */ /* 0x081fe2000000182c */
[----:B------:R-:W-:Y:S05]  /*4b30*/  LDSM.16.MT88.4 R48, [R5+UR6+0x4400] ;  /* 0x004400060530783b */ /* 0x000fea0008004200 */
[----:B-1----:R-:W-:Y:S01]  /*4b40*/  HMMA.16816.F32 R72, R40, R58, R72 ;  /* 0x0000003a2848723c */ /* 0x002fe20000001848 */
[----:B------:R-:W0:Y:S04]  /*4b50*/  LDSM.16.MT88.4 R40, [R2+UR6+0x4400] ;  /* 0x004400060228783b */ /* 0x000e280008004200 */
[----:B------:R-:W-:-:S13]  /*4b60*/  LDSM.16.MT88.4 R56, [R2+UR6+0x4800] ;  /* 0x004800060238783b */ /* 0x000fda0008004200 */
[-C--:B--2---:R-:W-:Y:S01]  /*4b70*/  HMMA.16816.F32 R44, R52, R60.reuse, R44 ;  /* 0x0000003c342c723c */ /* 0x084fe2000000182c */
[----:B------:R-:W1:Y:S05]  /*4b80*/  LDSM.16.M88.4 R52, [R3+UR6+0x8200] ;  /* 0x008200060334783b */ /* 0x000e6a0008000200 */
[----:B---3--:R-:W-:Y:S01]  /*4b90*/  HMMA.16816.F32 R72, R64, R60, R72 ;  /* 0x0000003c4048723c */ /* 0x008fe20000001848 */
[----:B------:R-:W2:-:S15]  /*4ba0*/  LDSM.16.MT88.4 R64, [R5+UR6+0x4800] ;  /* 0x004800060540783b */ /* 0x000e9e0008004200 */
[----:B------:R-:W-:-:S02]  /*4bb0*/  NOP ;  /* 0x0000000000007918 */ /* 0x000fc40000000000 */
[-C--:B0-----:R-:W-:Y:S01]  /*4bc0*/  HMMA.16816.F32 R40, R40, R62.reuse, R44 ;  /* 0x0000003e2828723c */ /* 0x081fe2000000182c */
[----:B------:R-:W-:Y:S05]  /*4bd0*/  LDSM.16.MT88.4 R44, [R5+UR6+0x4c00] ;  /* 0x004c0006052c783b */ /* 0x000fea0008004200 */
[----:B------:R-:W-:Y:S01]  /*4be0*/  HMMA.16816.F32 R72, R48, R62, R72 ;  /* 0x0000003e3048723c */ /* 0x000fe20000001848 */
[----:B------:R-:W0:Y:S04]  /*4bf0*/  LDSM.16.MT88.4 R48, [R2+UR6+0x4c00] ;  /* 0x004c00060230783b */ /* 0x000e280008004200 */
[----:B------:R-:W-:-:S13]  /*4c00*/  LDSM.16.M88.4 R60, [R4+UR6+0x8280] ;  /* 0x00828006043c783b */ /* 0x000fda0008000200 */
[-C--:B-1----:R-:W-:Y:S01]  /*4c10*/  HMMA.16816.F32 R40, R56, R52.reuse, R40 ;  /* 0x000000343828723c */ /* 0x082fe20000001828 */
[----:B------:R-:W1:Y:S05]  /*4c20*/  LDSM.16.MT88.4 R56, [R2+UR6+0x5000] ;  /* 0x005000060238783b */ /* 0x000e6a0008004200 */
[----:B--2---:R-:W-:Y:S01]  /*4c30*/  HMMA.16816.F32 R72, R64, R52, R72 ;  /* 0x000000344048723c */ /* 0x004fe20000001848 */
[----:B------:R-:W2:-:S15]  /*4c40*/  LDSM.16.MT88.4 R64, [R5+UR6+0x5000] ;  /* 0x005000060540783b */ /* 0x000e9e0008004200 */
[----:B------:R-:W-:-:S02]  /*4c50*/  NOP ;  /* 0x0000000000007918 */ /* 0x000fc40000000000 */
[-C--:B0-----:R-:W-:Y:S01]  /*4c60*/  HMMA.16816.F32 R40, R48, R54.reuse, R40 ;  /* 0x000000363028723c */ /* 0x081fe20000001828 */
[----:B------:R-:W0:Y:S05]  /*4c70*/  LDSM.16.MT88.4 R48, [R2+UR6+0x5400] ;  /* 0x005400060230783b */ /* 0x000e2a0008004200 */
[----:B------:R-:W-:Y:S01]  /*4c80*/  HMMA.16816.F32 R72, R44, R54, R72 ;  /* 0x000000362c48723c */ /* 0x000fe20000001848 */
[----:B------:R-:W3:Y:S04]  /*4c90*/  LDSM.16.MT88.4 R44, [R5+UR6+0x5400] ;  /* 0x00540006052c783b */ /* 0x000ee80008004200 */
[----:B------:R-:W-:-:S13]  /*4ca0*/  LDSM.16.MT88.4 R52, [R2+UR6+0x5800] ;  /* 0x005800060234783b */ /* 0x000fda0008004200 */
[-C--:B-1----:R-:W-:Y:S01]  /*4cb0*/  HMMA.16816.F32 R40, R56, R60.reuse, R40 ;  /* 0x0000003c3828723c */ /* 0x082fe20000001828 */
[----:B------:R-:W1:Y:S05]  /*4cc0*/  LDSM.16.M88.4 R56, [R3+UR6+0x8280] ;  /* 0x008280060338783b */ /* 0x000e6a0008000200 */
[----:B--2---:R-:W-:Y:S01]  /*4cd0*/  HMMA.16816.F32 R72, R64, R60, R72 ;  /* 0x0000003c4048723c */ /* 0x004fe20000001848 */
[----:B------:R-:W2:-:S15]  /*4ce0*/  LDSM.16.MT88.4 R64, [R5+UR6+0x5800] ;  /* 0x005800060540783b */ /* 0x000e9e0008004200 */
[----:B------:R-:W-:-:S02]  /*4cf0*/  NOP ;  /* 0x0000000000007918 */ /* 0x000fc40000000000 */
[-C--:B0-----:R-:W-:Y:S01]  /*4d00*/  HMMA.16816.F32 R40, R48, R62.reuse, R40 ;  /* 0x0000003e3028723c */ /* 0x081fe20000001828 */
[----:B------:R-:W-:Y:S05]  /*4d10*/  LDSM.16.MT88.4 R48, [R5+UR6+0x5c00] ;  /* 0x005c00060530783b */ /* 0x000fea0008004200 */
[----:B---3--:R-:W-:Y:S01]  /*4d20*/  HMMA.16816.F32 R72, R44, R62, R72 ;  /* 0x0000003e2c48723c */ /* 0x008fe20000001848 */
[----:B------:R-:W0:Y:S04]  /*4d30*/  LDSM.16.MT88.4 R44, [R2+UR6+0x5c00] ;  /* 0x005c0006022c783b */ /* 0x000e280008004200 */
[----:B------:R-:W-:-:S13]  /*4d40*/  LDSM.16.MT88.4 R60, [R2+UR6+0x6000] ;  /* 0x00600006023c783b */ /* 0x000fda0008004200 */
[-C--:B-1----:R-:W-:Y:S01]  /*4d50*/  HMMA.16816.F32 R40, R52, R56.reuse, R40 ;  /* 0x000000383428723c */ /* 0x082fe20000001828 */
[----:B------:R-:W1:Y:S05]  /*4d60*/  LDSM.16.M88.4 R52, [R4+UR6+0x8300] ;  /* 0x008300060434783b */ /* 0x000e6a0008000200 */
        /* <DEDUP_REMOVED lines=35> */
[----:B---3--:R-:W-:Y:S01]  /*4fa0*/  HMMA.16816.F32 R44, R44, R54, R64 ;  /* 0x000000362c2c723c */ /* 0x008fe20000001840 */
[----:B------:R-:W3:Y:S01]  /*4fb0*/  LDSM.16.MT88.4 R52, [R5+UR6+0x7c00] ;  /* 0x007c00060534783b */ /* 0x000ee20008004200 */
[----:B------:R-:W-:Y:S01]  /*4fc0*/  LEA R176, R176, UR6, 0x2 ;  /* 0x00000006b0b07c11 */ /* 0x000fe2000f8e10ff */
[----:B------:R-:W-:Y:S06]  /*4fd0*/  BAR.SYNC.DEFER_BLOCKING 0x0 ;  /* 0x0000000000007b1d */ /* 0x000fec0000010000 */
[----:B------:R-:W5:Y:S04]  /*4fe0*/  LDL.64 R64, [R1+0x38] ;  /* 0x0000380001407983 */ /* 0x000f680000100a00 */
[----:B------:R-:W5:Y:S05]  /*4ff0*/  LDL.64 R66, [R1+0x40] ;  /* 0x0000400001427983 */ /* 0x000f6a0000100a00 */
[-C--:B-1----:R-:W-:Y:S06]  /*5000*/  HMMA.16816.F32 R40, R60, R56.reuse, R40 ;  /* 0x000000383c28723c */ /* 0x082fec0000001828 */
[----:B--2---:R-:W-:Y:S01]  /*5010*/  HMMA.16816.F32 R44, R72, R56, R44 ;  /* 0x00000038482c723c */ /* 0x004fe2000000182c */
[----:B------:R-:W2:Y:S04]  /*5020*/  LDL.64 R74, [R1+0x10] ;  /* 0x00001000014a7983 */ /* 0x000ea80000100a00 */
[----:B------:R-:W2:-:S13]  /*5030*/  LDL.64 R72, [R1+0x8] ;  /* 0x0000080001487983 */ /* 0x000e9a0000100a00 */
[-C--:B0-----:R-:W-:Y:S06]  /*5040*/  HMMA.16816.F32 R40, R48, R58.reuse, R40 ;  /* 0x0000003a3028723c */ /* 0x081fec0000001828 */
[----:B---3--:R-:W-:-:S15]  /*5050*/  HMMA.16816.F32 R44, R52, R58, R44 ;  /* 0x0000003a342c723c */ /* 0x008fde000000182c */
[----:B------:R-:W-:-:S03]  /*5060*/  NOP ;  /* 0x0000000000007918 */ /* 0x000fc60000000000 */
[----:B------:R-:W-:Y:S01]  /*5070*/  FMUL R5, R40, UR9 ;  /* 0x0000000928057c20 */ /* 0x000fe20008400000 */
[----:B------:R-:W-:Y:S01]  /*5080*/  FMUL R48, R41, UR9 ;  /* 0x0000000929307c20 */ /* 0x000fe20008400000 */
[----:B------:R-:W-:Y:S01]  /*5090*/  FMUL R2, R42, UR9 ;  /* 0x000000092a027c20 */ /* 0x000fe20008400000 */
[----:B------:R-:W-:-:S03]  /*50a0*/  FMUL R39, R43, UR9 ;  /* 0x000000092b277c20 */ /* 0x000fc60008400000 */
[----:B------:R-:W-:Y:S01]  /*50b0*/  FMUL R37, R44, UR9 ;  /* 0x000000092c257c20 */ /* 0x000fe20008400000 */
[----:B------:R-:W-:Y:S01]  /*50c0*/  FMUL R38, R45, UR9 ;  /* 0x000000092d267c20 */ /* 0x000fe20008400000 */
[----:B------:R-:W-:Y:S01]  /*50d0*/  FMUL R3, R46, UR9 ;  /* 0x000000092e037c20 */ /* 0x000fe20008400000 */
[----:B------:R-:W-:Y:S01]  /*50e0*/  FMUL R4, R47, UR9 ;  /* 0x000000092f047c20 */ /* 0x000fe20008400000 */
[----:B------:R-:W-:Y:S02]  /*50f0*/  FMNMX R5, R5, R48, !PT ;  /* 0x0000003005057209 */ /* 0x000fe40007800000 */
[----:B------:R-:W-:Y:S02]  /*5100*/  FMNMX R2, R2, R39, !PT ;  /* 0x0000002702027209 */ /* 0x000fe40007800000 */
[----:B------:R-:W-:Y:S02]  /*5110*/  FMNMX R37, R37, R38, !PT ;  /* 0x0000002625257209 */ /* 0x000fe40007800000 */
[----:B------:R-:W-:Y:S01]  /*5120*/  FMNMX R3, R3, R4, !PT ;  /* 0x0000000403037209 */ /* 0x000fe20007800000 */
[----:B------:R-:W0:Y:S04]  /*5130*/  SHFL.BFLY PT, R48, R5, 0x2, 0x1f ;  /* 0x0c401f0005307f89 */ /* 0x000e2800000e0000 */
[----:B------:R-:W1:Y:S04]  /*5140*/  SHFL.BFLY PT, R39, R2, 0x2, 0x1f ;  /* 0x0c401f0002277f89 */ /* 0x000e6800000e0000 */
[----:B------:R-:W3:Y:S04]  /*5150*/  SHFL.BFLY PT, R38, R37, 0x2, 0x1f ;  /* 0x0c401f0025267f89 */ /* 0x000ee800000e0000 */
[----:B------:R-:W4:Y:S01]  /*5160*/  SHFL.BFLY PT, R4, R3, 0x2, 0x1f ;  /* 0x0c401f0003047f89 */ /* 0x000f2200000e0000 */
[----:B0-----:R-:W-:-:S02]  /*5170*/  FMNMX R5, R5, R48, !PT ;  /* 0x0000003005057209 */ /* 0x001fc40007800000 */
[----:B-1----:R-:W-:Y:S02]  /*5180*/  FMNMX R2, R2, R39, !PT ;  /* 0x0000002702027209 */ /* 0x002fe40007800000 */
[----:B---3--:R-:W-:Y:S02]  /*5190*/  FMNMX R37, R37, R38, !PT ;  /* 0x0000002625257209 */ /* 0x008fe40007800000 */
[----:B----4-:R-:W-:Y:S01]  /*51a0*/  FMNMX R3, R3, R4, !PT ;  /* 0x0000000403037209 */ /* 0x010fe20007800000 */
[----:B------:R-:W0:Y:S04]  /*51b0*/  SHFL.BFLY PT, R48, R5, 0x1, 0x1f ;  /* 0x0c201f0005307f89 */ /* 0x000e2800000e0000 */
[----:B------:R-:W1:Y:S04]  /*51c0*/  SHFL.BFLY PT, R39, R2, 0x1, 0x1f ;  /* 0x0c201f0002277f89 */ /* 0x000e6800000e0000 */
[----:B------:R-:W3:Y:S04]  /*51d0*/  SHFL.BFLY PT, R38, R37, 0x1, 0x1f ;  /* 0x0c201f0025267f89 */ /* 0x000ee800000e0000 */
[----:B------:R-:W4:Y:S01]  /*51e0*/  SHFL.BFLY PT, R4, R3, 0x1, 0x1f ;  /* 0x0c201f0003047f89 */ /* 0x000f2200000e0000 */
[----:B------:R-:W-:-:S04]  /*51f0*/  SHF.R.U32.HI R50, RZ, 0x3, R178 ;  /* 0x00000003ff327819 */ /* 0x000fc800000116b2 */
[----:B------:R-:W-:-:S04]  /*5200*/  LOP3.LUT R50, R50, 0xc, RZ, 0xc0, !PT ;  /* 0x0000000c32327812 */ /* 0x000fc800078ec0ff */
[----:B------:R-:W-:Y:S02]  /*5210*/  IADD3 R50, R176, R50, RZ ;  /* 0x00000032b0327210 */ /* 0x000fe40007ffe0ff */
[----:B0-----:R-:W-:Y:S02]  /*5220*/  FMNMX R5, R5, R48, !PT ;  /* 0x0000003005057209 */ /* 0x001fe40007800000 */
[----:B-1----:R-:W-:Y:S02]  /*5230*/  FMNMX R2, R2, R39, !PT ;  /* 0x0000002702027209 */ /* 0x002fe40007800000 */
[----:B---3--:R-:W-:Y:S02]  /*5240*/  FMNMX R38, R37, R38, !PT ;  /* 0x0000002625267209 */ /* 0x008fe40007800000 */
[----:B----4-:R-:W-:Y:S01]  /*5250*/  FMNMX R4, R3, R4, !PT ;  /* 0x0000000403047209 */ /* 0x010fe20007800000 */
[----:B------:R-:W-:Y:S04]  /*5260*/  @P0 STS [R50+0x8000], R5 ;  /* 0x0080000532000388 */ /* 0x000fe80000000800 */
[----:B------:R-:W-:Y:S04]  /*5270*/  @P0 STS [R50+0x8080], R2 ;  /* 0x0080800232000388 */ /* 0x000fe80000000800 */
[----:B------:R-:W-:Y:S04]  /*5280*/  @P0 STS [R50+0x8100], R38 ;  /* 0x0081002632000388 */ /* 0x000fe80000000800 */
[----:B------:R-:W-:Y:S01]  /*5290*/  @P0 STS [R50+0x8180], R4 ;  /* 0x0081800432000388 */ /* 0x000fe20000000800 */
[----:B------:R-:W-:Y:S01]  /*52a0*/  BAR.SYNC.DEFER_BLOCKING 0x0 ;  /* 0x0000000000007b1d */ /* 0x000fe20000010000 */
[----:B------:R-:W-:-:S04]  /*52b0*/  LOP3.LUT R48, R178, 0xff, RZ, 0xc0, !PT ;  /* 0x000000ffb2307812 */ /* 0x000fc800078ec0ff */
[----:B------:R-:W-:-:S05]  /*52c0*/  LEA R49, R48, UR6, 0x2 ;  /* 0x0000000630317c11 */ /* 0x000fca000f8e10ff */
[----:B------:R-:W0:Y:S04]  /*52d0*/  @!P1 LDS R10, [R49+0x8000] ;  /* 0x00800000310a9984 */ /* 0x000e280000000800 */
[----:B0-----:R-:W0:Y:S02]  /*52e0*/  SHFL.BFLY PT, R2, R10, 0x2, 0x1f ;  /* 0x0c401f000a027f89 */ /* 0x001e2400000e0000 */
[----:B0-----:R-:W-:-:S05]  /*52f0*/  FMNMX R2, R10, R2, !PT ;  /* 0x000000020a027209 */ /* 0x001fca0007800000 */
[----:B------:R-:W0:Y:S02]  /*5300*/  SHFL.BFLY PT, R3, R2, 0x1, 0x1f ;  /* 0x0c201f0002037f89 */ /* 0x000e2400000e0000 */
[----:B0-----:R-:W-:-:S05]  /*5310*/  FMNMX R3, R2, R3, !PT ;  /* 0x0000000302037209 */ /* 0x001fca0007800000 */
[----:B------:R-:W-:Y:S01]  /*5320*/  @P0 STS [R49+0x8000], R3 ;  /* 0x0080000331000388 */ /* 0x000fe20000000800 */
[----:B------:R-:W-:Y:S01]  /*5330*/  BAR.SYNC.DEFER_BLOCKING 0x0 ;  /* 0x0000000000007b1d */ /* 0x000fe20000010000 */
[----:B------:R-:W-:-:S05]  /*5340*/  IMAD.WIDE R58, R12, 0x2, R136 ;  /* 0x000000020c3a7825 */ /* 0x000fca00078e0288 */
[----:B------:R-:W3:Y:S04]  /*5350*/  LDL.64 R136, [R1] ;  /* 0x0000000001887983 */ /* 0x000ee80000100a00 */
[----:B------:R-:W0:Y:S04]  /*5360*/  LDS R2, [R176+0x8000] ;  /* 0x00800000b0027984 */ /* 0x000e280000000800 */
[----:B------:R-:W1:Y:S04]  /*5370*/  LDS R3, [R176+0x8080] ;  /* 0x00808000b0037984 */ /* 0x000e680000000800 */
[----:B------:R-:W4:Y:S04]  /*5380*/  LDS R4, [R176+0x8100] ;  /* 0x00810000b0047984 */ /* 0x000f280000000800 */
[----:B------:R-:W5:Y:S01]  /*5390*/  LDS R5, [R176+0x8180] ;  /* 0x00818000b0057984 */ /* 0x000f620000000800 */
[----:B0-----:R-:W-:-:S02]  /*53a0*/  FMNMX R2, R2, R36, !PT ;  /* 0x0000002402027209 */ /* 0x001fc40007800000 */
[----:B-1----:R-:W-:Y:S02]  /*53b0*/  FMNMX R3, R3, R7, !PT ;  /* 0x0000000703037209 */ /* 0x002fe40007800000 */
[----:B----4-:R-:W-:Y:S01]  /*53c0*/  FMNMX R4, R4, R14, !PT ;  /* 0x0000000e04047209 */ /* 0x010fe20007800000 */
[--C-:B------:R-:W-:Y:S01]  /*53d0*/  FFMA R40, R40, UR9, -R2.reuse ;  /* 0x0000000928287c23 */ /* 0x100fe20008000802 */
[----:B-----5:R-:W-:Y:S01]  /*53e0*/  FMNMX R5, R5, R15, !PT ;  /* 0x0000000f05057209 */ /* 0x020fe20007800000 */
[----:B------:R-:W-:Y:S01]  /*53f0*/  FFMA R41, R41, UR9, -R2 ;  /* 0x0000000929297c23 */ /* 0x000fe20008000802 */
[--C-:B------:R-:W-:Y:S01]  /*5400*/  FFMA R42, R42, UR9, -R3.reuse ;  /* 0x000000092a2a7c23 */ /* 0x100fe20008000803 */
[----:B------:R-:W-:Y:S01]  /*5410*/  FFMA R43, R43, UR9, -R3 ;  /* 0x000000092b2b7c23 */ /* 0x000fe20008000803 */
[--C-:B------:R-:W-:Y:S01]  /*5420*/  FFMA R44, R44, UR9, -R4.reuse ;  /* 0x000000092c2c7c23 */ /* 0x100fe20008000804 */
[----:B------:R-:W-:Y:S01]  /*5430*/  FFMA R45, R45, UR9, -R4 ;  /* 0x000000092d2d7c23 */ /* 0x000fe20008000804 */
[--C-:B------:R-:W-:Y:S01]  /*5440*/  FFMA R46, R46, UR9, -R5.reuse ;  /* 0x000000092e2e7c23 */ /* 0x100fe20008000805 */
[----:B------:R-:W-:Y:S01]  /*5450*/  FFMA R47, R47, UR9, -R5 ;  /* 0x000000092f2f7c23 */ /* 0x000fe20008000805 */
[----:B------:R-:W-:Y:S01]  /*5460*/  FMUL R37, R40, 1.4426950216293334961 ;  /* 0x3fb8aa3b28257820 */ /* 0x000fe20000400000 */
[----:B------:R-:W-:Y:S01]  /*5470*/  FMUL R39, R41, 1.4426950216293334961 ;  /* 0x3fb8aa3b29277820 */ /* 0x000fe20000400000 */
[----:B------:R-:W-:Y:S01]  /*5480*/  FMUL R38, R42, 1.4426950216293334961 ;  /* 0x3fb8aa3b2a267820 */ /* 0x000fe20000400000 */
[----:B------:R-:W-:Y:S01]  /*5490*/  FMUL R40, R43, 1.4426950216293334961 ;  /* 0x3fb8aa3b2b287820 */ /* 0x000fe20000400000 */
[----:B------:R-:W-:Y:S01]  /*54a0*/  FMUL R41, R44, 1.4426950216293334961 ;  /* 0x3fb8aa3b2c297820 */ /* 0x000fe20000400000 */
[----:B------:R-:W-:Y:S01]  /*54b0*/  FMUL R42, R45, 1.4426950216293334961 ;  /* 0x3fb8aa3b2d2a7820 */ /* 0x000fe20000400000 */
[----:B------:R-:W-:Y:S01]  /*54c0*/  FMUL R44, R46, 1.4426950216293334961 ;  /* 0x3fb8aa3b2e2c7820 */ /* 0x000fe20000400000 */
[----:B------:R-:W-:Y:S01]  /*54d0*/  FMUL R43, R47, 1.4426950216293334961 ;  /* 0x3fb8aa3b2f2b7820 */ /* 0x000fe20000400000 */
[----:B------:R-:W-:Y:S08]  /*54e0*/  MUFU.EX2 R37, R37 ;  /* 0x0000002500257308 */ /* 0x000ff00000000800 */
[----:B------:R-:W-:Y:S08]  /*54f0*/  MUFU.EX2 R41, R41 ;  /* 0x0000002900297308 */ /* 0x000ff00000000800 */
[----:B------:R-:W0:Y:S08]  /*5500*/  MUFU.EX2 R42, R42 ;  /* 0x0000002a002a7308 */ /* 0x000e300000000800 */
[----:B------:R-:W1:Y:S08]  /*5510*/  MUFU.EX2 R39, R39 ;  /* 0x0000002700277308 */ /* 0x000e700000000800 */
[----:B------:R-:W-:Y:S08]  /*5520*/  MUFU.EX2 R38, R38 ;  /* 0x0000002600267308 */ /* 0x000ff00000000800 */
[----:B------:R-:W4:Y:S08]  /*5530*/  MUFU.EX2 R40, R40 ;  /* 0x0000002800287308 */ /* 0x000f300000000800 */
[----:B------:R-:W-:Y:S08]  /*5540*/  MUFU.EX2 R44, R44 ;  /* 0x0000002c002c7308 */ /* 0x000ff00000000800 */
[----:B------:R-:W5:Y:S01]  /*5550*/  MUFU.EX2 R43, R43 ;  /* 0x0000002b002b7308 */ /* 0x000f620000000800 */
[----:B0-----:R-:W-:Y:S01]  /*5560*/  FADD R51, R41, R42 ;  /* 0x0000002a29337221 */ /* 0x001fe20000000000 */
[----:B-1----:R-:W-:Y:S01]  /*5570*/  FADD R54, R37, R39 ;  /* 0x0000002725367221 */ /* 0x002fe20000000000 */
[----:B----4-:R-:W-:-:S03]  /*5580*/  FADD R52, R38, R40 ;  /* 0x0000002826347221 */ /* 0x010fc60000000000 */
[----:B------:R-:W0:Y:S04]  /*5590*/  SHFL.BFLY PT, R45, R51, 0x2, 0x1f ;  /* 0x0c401f00332d7f89 */ /* 0x000e2800000e0000 */
[----:B------:R-:W1:Y:S01]  /*55a0*/  SHFL.BFLY PT, R55, R54, 0x2, 0x1f ;  /* 0x0c401f0036377f89 */ /* 0x000e6200000e0000 */
[----:B-----5:R-:W-:-:S03]  /*55b0*/  FADD R47, R44, R43 ;  /* 0x0000002b2c2f7221 */ /* 0x020fc60000000000 */
[----:B------:R-:W4:Y:S04]  /*55c0*/  SHFL.BFLY PT, R53, R52, 0x2, 0x1f ;  /* 0x0c401f0034357f89 */ /* 0x000f2800000e0000 */
[----:B------:R-:W5:Y:S01]  /*55d0*/  SHFL.BFLY PT, R46, R47, 0x2, 0x1f ;  /* 0x0c401f002f2e7f89 */ /* 0x000f6200000e0000 */
[----:B0-----:R-:W-:Y:S01]  /*55e0*/  FADD R45, R51, R45 ;  /* 0x0000002d332d7221 */ /* 0x001fe20000000000 */
[----:B-1----:R-:W-:Y:S01]  /*55f0*/  FADD R55, R54, R55 ;  /* 0x0000003736377221 */ /* 0x002fe20000000000 */
[----:B----4-:R-:W-:Y:S01]  /*5600*/  FADD R53, R52, R53 ;  /* 0x0000003534357221 */ /* 0x010fe20000000000 */
[----:B-----5:R-:W-:-:S03]  /*5610*/  FADD R51, R47, R46 ;  /* 0x0000002e2f337221 */ /* 0x020fc60000000000 */
[----:B------:R-:W0:Y:S04]  /*5620*/  SHFL.BFLY PT, R54, R55, 0x1, 0x1f ;  /* 0x0c201f0037367f89 */ /* 0x000e2800000e0000 */
[----:B------:R-:W1:Y:S04]  /*5630*/  SHFL.BFLY PT, R52, R53, 0x1, 0x1f ;  /* 0x0c201f0035347f89 */ /* 0x000e6800000e0000 */
[----:B------:R-:W4:Y:S04]  /*5640*/  SHFL.BFLY PT, R47, R45, 0x1, 0x1f ;  /* 0x0c201f002d2f7f89 */ /* 0x000f2800000e0000 */
[----:B------:R-:W5:Y:S01]  /*5650*/  SHFL.BFLY PT, R46, R51, 0x1, 0x1f ;  /* 0x0c201f00332e7f89 */ /* 0x000f6200000e0000 */
[----:B0-----:R-:W-:Y:S01]  /*5660*/  FADD R54, R55, R54 ;  /* 0x0000003637367221 */ /* 0x001fe20000000000 */
[----:B------:R-:W-:Y:S01]  /*5670*/  BAR.SYNC.DEFER_BLOCKING 0x0 ;  /* 0x0000000000007b1d */ /* 0x000fe20000010000 */
[----:B-1----:R-:W-:Y:S01]  /*5680*/  FADD R52, R53, R52 ;  /* 0x0000003435347221 */ /* 0x002fe20000000000 */
[----:B----4-:R-:W-:Y:S01]  /*5690*/  FADD R47, R45, R47 ;  /* 0x0000002f2d2f7221 */ /* 0x010fe20000000000 */
[----:B-----5:R-:W-:-:S03]  /*56a0*/  FADD R46, R51, R46 ;  /* 0x0000002e332e7221 */ /* 0x020fc60000000000 */
[----:B------:R-:W-:Y:S04]  /*56b0*/  @P0 STS [R50+0x8000], R54 ;  /* 0x0080003632000388 */ /* 0x000fe80000000800 */
[----:B------:R-:W-:Y:S04]  /*56c0*/  @P0 STS [R50+0x8080], R52 ;  /* 0x0080803432000388 */ /* 0x000fe80000000800 */
[----:B------:R-:W-:Y:S04]  /*56d0*/  @P0 STS [R50+0x8100], R47 ;  /* 0x0081002f32000388 */ /* 0x000fe80000000800 */
[----:B------:R-:W-:Y:S01]  /*56e0*/  @P0 STS [R50+0x8180], R46 ;  /* 0x0081802e32000388 */ /* 0x000fe20000000800 */
[----:B------:R-:W-:Y:S06]  /*56f0*/  BAR.SYNC.DEFER_BLOCKING 0x0 ;  /* 0x0000000000007b1d */ /* 0x000fec0000010000 */
[----:B------:R-:W0:Y:S04]  /*5700*/  @!P1 LDS R11, [R49+0x8000] ;  /* 0x00800000310b9984 */ /* 0x000e280000000800 */
[----:B0-----:R-:W0:Y:S02]  /*5710*/  SHFL.BFLY PT, R45, R11, 0x2, 0x1f ;  /* 0x0c401f000b2d7f89 */ /* 0x001e2400000e0000 */
[----:B0-----:R-:W-:-:S05]  /*5720*/  FADD R45, R11, R45 ;  /* 0x0000002d0b2d7221 */ /* 0x001fca0000000000 */
[----:B------:R-:W0:Y:S02]  /*5730*/  SHFL.BFLY PT, R46, R45, 0x1, 0x1f ;  /* 0x0c201f002d2e7f89 */ /* 0x000e2400000e0000 */
[----:B0-----:R-:W-:-:S05]  /*5740*/  FADD R45, R45, R46 ;  /* 0x0000002e2d2d7221 */ /* 0x001fca0000000000 */
[----:B------:R0:W-:Y:S01]  /*5750*/  @P0 STS [R49+0x8000], R45 ;  /* 0x0080002d31000388 */ /* 0x0001e20000000800 */
[----:B------:R-:W-:Y:S01]  /*5760*/  BAR.SYNC.DEFER_BLOCKING 0x0 ;  /* 0x0000000000007b1d */ /* 0x000fe20000010000 */
[----:B------:R-:W-:-:S04]  /*5770*/  IMAD.WIDE R50, R12, 0x2, R216 ;  /* 0x000000020c327825 */ /* 0x000fc800078e02d8 */
[----:B------:R-:W-:-:S04]  /*5780*/  IMAD.WIDE R46, R12, 0x2, R200 ;  /* 0x000000020c2e7825 */ /* 0x000fc800078e02c8 */
[----:B------:R-:W-:-:S04]  /*5790*/  IMAD.WIDE R54, R12, 0x2, R244 ;  /* 0x000000020c367825 */ /* 0x000fc800078e02f4 */
[----:B------:R-:W-:-:S04]  /*57a0*/  IMAD.WIDE R52, R12, 0x2, R240 ;  /* 0x000000020c347825 */ /* 0x000fc800078e02f0 */
[C---:B------:R-:W-:Y:S01]  /*57b0*/  IMAD.WIDE R60, R12.reuse, 0x2, R232 ;  /* 0x000000020c3c7825 */ /* 0x040fe200078e02e8 */
[----:B------:R-:W4:Y:S04]  /*57c0*/  LDG.E.U16 R50, desc[UR10][R50.64] ;  /* 0x0000000a32327981 */ /* 0x000f28000c1e1500 */
[----:B------:R-:W5:Y:S01]  /*57d0*/  LDG.E.U16 R46, desc[UR10][R46.64] ;  /* 0x0000000a2e2e7981 */ /* 0x000f62000c1e1500 */
[----:B------:R-:W-:-:S03]  /*57e0*/  IMAD.WIDE R62, R12, 0x2, R236 ;  /* 0x000000020c3e7825 */ /* 0x000fc600078e02ec */
[----:B0-----:R-:W4:Y:S04]  /*57f0*/  LDG.E.U16 R49, desc[UR10][R60.64] ;  /* 0x0000000a3c317981 */ /* 0x001f28000c1e1500 */
[----:B------:R0:W4:Y:S04]  /*5800*/  LDG.E.U16 R51, desc[UR10][R54.64] ;  /* 0x0000000a36337981 */ /* 0x000128000c1e1500 */
[----:B------:R1:W4:Y:S01]  /*5810*/  LDG.E.U16 R47, desc[UR10][R58.64] ;  /* 0x0000000a3a2f7981 */ /* 0x000322000c1e1500 */
[----:B------:R-:W-:-:S03]  /*5820*/  IMAD.WIDE R64, R12, 0x2, R64 ;  /* 0x000000020c407825 */ /* 0x000fc600078e0240 */
[----:B------:R-:W4:Y:S01]  /*5830*/  LDG.E.U16 R53, desc[UR10][R52.64] ;  /* 0x0000000a34357981 */ /* 0x000f22000c1e1500 */
[----:B0-----:R-:W-:-:S03]  /*5840*/  IMAD.WIDE R54, R12, 0x2, R228 ;  /* 0x000000020c367825 */ /* 0x001fc600078e02e4 */
[----:B------:R-:W0:Y:S01]  /*5850*/  LDS R177, [R176+0x8000] ;  /* 0x00800000b0b17984 */ /* 0x000e220000000800 */
[----:B-1----:R-:W-:-:S03]  /*5860*/  IMAD.WIDE R58, R12, 0x2, R224 ;  /* 0x000000020c3a7825 */ /* 0x002fc600078e02e0 */
[----:B------:R-:W4:Y:S01]  /*5870*/  LDG.E.U16 R55, desc[UR10][R54.64] ;  /* 0x0000000a36377981 */ /* 0x000f22000c1e1500 */
[----:B------:R-:W-:-:S03]  /*5880*/  IMAD.WIDE R60, R12, 0x2, R160 ;  /* 0x000000020c3c7825 */ /* 0x000fc600078e02a0 */
[----:B------:R1:W4:Y:S01]  /*5890*/  LDG.E.U16 R52, desc[UR10][R62.64] ;  /* 0x0000000a3e347981 */ /* 0x000322000c1e1500 */
[----:B------:R-:W-:-:S03]  /*58a0*/  IMAD.WIDE R56, R12, 0x2, R166 ;  /* 0x000000020c387825 */ /* 0x000fc600078e02a6 */
[----:B------:R-:W4:Y:S04]  /*58b0*/  LDG.E.U16 R61, desc[UR10][R60.64] ;  /* 0x0000000a3c3d7981 */ /* 0x000f28000c1e1500 */
[----:B------:R2:W4:Y:S01]  /*58c0*/  LDG.E.U16 R54, desc[UR10][R58.64] ;  /* 0x0000000a3a367981 */ /* 0x000522000c1e1500 */
[----:B-1----:R-:W-:-:S03]  /*58d0*/  IMAD.WIDE R62, R12, 0x2, R142 ;  /* 0x000000020c3e7825 */ /* 0x002fc600078e028e */
[----:B------:R1:W4:Y:S04]  /*58e0*/  LDG.E.U16 R45, desc[UR10][R56.64] ;  /* 0x0000000a382d7981 */ /* 0x000328000c1e1500 */
[----:B------:R3:W4:Y:S01]  /*58f0*/  LDG.E.U16 R60, desc[UR10][R62.64] ;  /* 0x0000000a3e3c7981 */ /* 0x000722000c1e1500 */
[----:B--2---:R-:W-:-:S06]  /*5900*/  IMAD.WIDE R58, R12, 0x2, R162 ;  /* 0x000000020c3a7825 */ /* 0x004fcc00078e02a2 */
[----:B------:R-:W2:Y:S01]  /*5910*/  LDG.E.U16 R58, desc[UR10][R58.64] ;  /* 0x0000000a3a3a7981 */ /* 0x000ea2000c1e1500 */
[----:B-1----:R-:W-:-:S04]  /*5920*/  IMAD.WIDE R56, R12, 0x2, R220 ;  /* 0x000000020c387825 */ /* 0x002fc800078e02dc */
[C---:B---3--:R-:W-:Y:S02]  /*5930*/  IMAD.WIDE R62, R12.reuse, 0x2, R140 ;  /* 0x000000020c3e7825 */ /* 0x048fe400078e028c */
[----:B------:R-:W3:Y:S04]  /*5940*/  LDG.E.U16 R56, desc[UR10][R56.64] ;  /* 0x0000000a38387981 */ /* 0x000ee8000c1e1500 */
[----:B------:R1:W2:Y:S01]  /*5950*/  LDG.E.U16 R59, desc[UR10][R64.64] ;  /* 0x0000000a403b7981 */ /* 0x0002a2000c1e1500 */
[----:B------:R-:W-:-:S03]  /*5960*/  IMAD.WIDE R74, R12, 0x2, R74 ;  /* 0x000000020c4a7825 */ /* 0x000fc600078e024a */
[----:B------:R-:W2:Y:S01]  /*5970*/  LDG.E.U16 R62, desc[UR10][R62.64] ;  /* 0x0000000a3e3e7981 */ /* 0x000ea2000c1e1500 */
[----:B------:R-:W-:-:S04]  /*5980*/  IMAD.WIDE R72, R12, 0x2, R72 ;  /* 0x000000020c487825 */ /* 0x000fc800078e0248 */
[----:B-1----:R-:W-:-:S04]  /*5990*/  IMAD.WIDE R64, R12, 0x2, R138 ;  /* 0x000000020c407825 */ /* 0x002fc800078e028a */
[C---:B------:R-:W-:Y:S01]  /*59a0*/  IMAD.WIDE R66, R12.reuse, 0x2, R66 ;  /* 0x000000020c427825 */ /* 0x040fe200078e0242 */
[----:B------:R1:W2:Y:S04]  /*59b0*/  LDG.E.U16 R63, desc[UR10][R74.64] ;  /* 0x0000000a4a3f7981 */ /* 0x0002a8000c1e1500 */
[----:B------:R-:W2:Y:S01]  /*59c0*/  LDG.E.U16 R64, desc[UR10][R64.64] ;  /* 0x0000000a40407981 */ /* 0x000ea2000c1e1500 */
[----:B------:R-:W-:-:S03]  /*59d0*/  IMAD.WIDE R138, R12, 0x2, R238 ;  /* 0x000000020c8a7825 */ /* 0x000fc600078e02ee */
[----:B------:R0:W2:Y:S01]  /*59e0*/  LDG.E.U16 R57, desc[UR10][R66.64] ;  /* 0x0000000a42397981 */ /* 0x0000a2000c1e1500 */
[----:B-1----:R-:W-:-:S03]  /*59f0*/  IMAD.WIDE R74, R12, 0x2, R242 ;  /* 0x000000020c4a7825 */ /* 0x002fc600078e02f2 */
[----:B------:R1:W2:Y:S01]  /*5a00*/  LDG.E.U16 R65, desc[UR10][R72.64] ;  /* 0x0000000a48417981 */ /* 0x0002a2000c1e1500 */
[----:B0-----:R-:W-:-:S03]  /*5a10*/  IMAD.WIDE R66, R12, 0x2, R136 ;  /* 0x000000020c427825 */ /* 0x001fc600078e0288 */
[----:B------:R-:W2:Y:S01]  /*5a20*/  LDG.E.U16 R74, desc[UR10][R74.64] ;  /* 0x0000000a4a4a7981 */ /* 0x000ea2000c1e1500 */
[----:B------:R-:W-:-:S03]  /*5a30*/  IMAD.WIDE R136, R12, 0x2, R234 ;  /* 0x000000020c887825 */ /* 0x000fc600078e02ea */
[----:B------:R-:W2:Y:S01]  /*5a40*/  LDG.E.U16 R67, desc[UR10][R66.64] ;  /* 0x0000000a42437981 */ /* 0x000ea2000c1e1500 */
[----:B-1----:R-:W-:-:S03]  /*5a50*/  IMAD.WIDE R72, R12, 0x2, R248 ;  /* 0x000000020c487825 */ /* 0x002fc600078e02f8 */
[----:B------:R0:W2:Y:S04]  /*5a60*/  LDG.E.U16 R75, desc[UR10][R136.64] ;  /* 0x0000000a884b7981 */ /* 0x0000a8000c1e1500 */
[----:B------:R-:W2:Y:S01]  /*5a70*/  LDG.E.U16 R72, desc[UR10][R72.64] ;  /* 0x0000000a48487981 */ /* 0x000ea2000c1e1500 */
[----:B------:R-:W-:-:S04]  /*5a80*/  IMAD.WIDE R160, R12, 0x2, R226 ;  /* 0x000000020ca07825 */ /* 0x000fc800078e02e2 */
[C---:B0-----:R-:W-:Y:S01]  /*5a90*/  IMAD.WIDE R136, R12.reuse, 0x2, R230 ;  /* 0x000000020c887825 */ /* 0x041fe200078e02e6 */
[----:B------:R0:W2:Y:S03]  /*5aa0*/  LDG.E.U16 R73, desc[UR10][R138.64] ;  /* 0x0000000a8a497981 */ /* 0x0000a6000c1e1500 */
[C---:B------:R-:W-:Y:S02]  /*5ab0*/  IMAD.WIDE R142, R12.reuse, 0x2, R218 ;  /* 0x000000020c8e7825 */ /* 0x040fe400078e02da */
[----:B------:R-:W2:Y:S02]  /*5ac0*/  LDG.E.U16 R137, desc[UR10][R136.64] ;  /* 0x0000000a88897981 */ /* 0x000ea4000c1e1500 */
[----:B------:R-:W-:-:S04]  /*5ad0*/  IMAD.WIDE R140, R12, 0x2, R250 ;  /* 0x000000020c8c7825 */ /* 0x000fc800078e02fa */
[C---:B0-----:R-:W-:Y:S01]  /*5ae0*/  IMAD.WIDE R138, R12.reuse, 0x2, R222 ;  /* 0x000000020c8a7825 */ /* 0x041fe200078e02de */
[----:B------:R-:W2:Y:S03]  /*5af0*/  LDG.E.U16 R66, desc[UR10][R140.64] ;  /* 0x0000000a8c427981 */ /* 0x000ea6000c1e1500 */
[C---:B------:R-:W-:Y:S01]  /*5b00*/  IMAD.WIDE R166, R12.reuse, 0x2, R206 ;  /* 0x000000020ca67825 */ /* 0x040fe200078e02ce */
[----:B------:R0:W2:Y:S04]  /*5b10*/  LDG.E.U16 R136, desc[UR10][R160.64] ;  /* 0x0000000aa0887981 */ /* 0x0000a8000c1e1500 */
[----:B------:R-:W2:Y:S01]  /*5b20*/  LDG.E.U16 R138, desc[UR10][R138.64] ;  /* 0x0000000a8a8a7981 */ /* 0x000ea2000c1e1500 */
[----:B------:R-:W-:-:S03]  /*5b30*/  IMAD.WIDE R162, R12, 0x2, R202 ;  /* 0x000000020ca27825 */ /* 0x000fc600078e02ca */
[----:B------:R-:W2:Y:S01]  /*5b40*/  LDG.E.U16 R166, desc[UR10][R166.64] ;  /* 0x0000000aa6a67981 */ /* 0x000ea2000c1e1500 */
[----:B0-----:R-:W-:-:S03]  /*5b50*/  IMAD.WIDE R160, R12, 0x2, R196 ;  /* 0x000000020ca07825 */ /* 0x001fc600078e02c4 */
[----:B------:R0:W2:Y:S01]  /*5b60*/  LDG.E.U16 R139, desc[UR10][R142.64] ;  /* 0x0000000a8e8b7981 */ /* 0x0000a2000c1e1500 */
[----:B------:R-:W-:-:S03]  /*5b70*/  IMAD.WIDE R140, R12, 0x2, R214 ;  /* 0x000000020c8c7825 */ /* 0x000fc600078e02d6 */
[----:B------:R1:W2:Y:S01]  /*5b80*/  LDG.E.U16 R167, desc[UR10][R162.64] ;  /* 0x0000000aa2a77981 */ /* 0x0002a2000c1e1500 */
[----:B------:R-:W-:-:S03]  /*5b90*/  IMAD.WIDE R164, R12, 0x2, R210 ;  /* 0x000000020ca47825 */ /* 0x000fc600078e02d2 */
[----:B------:R1:W2:Y:S01]  /*5ba0*/  LDG.E.U16 R201, desc[UR10][R160.64] ;  /* 0x0000000aa0c97981 */ /* 0x0002a2000c1e1500 */
[----:B0-----:R-:W-:-:S03]  /*5bb0*/  IMAD.WIDE R142, R12, 0x2, R198 ;  /* 0x000000020c8e7825 */ /* 0x001fc600078e02c6 */
[----:B------:R-:W2:Y:S01]  /*5bc0*/  LDG.E.U16 R140, desc[UR10][R140.64] ;  /* 0x0000000a8c8c7981 */ /* 0x000ea2000c1e1500 */
[----:B-1----:R-:W-:-:S03]  /*5bd0*/  IMAD.WIDE R162, R12, 0x2, R190 ;  /* 0x000000020ca27825 */ /* 0x002fc600078e02be */
[----:B------:R0:W2:Y:S01]  /*5be0*/  LDG.E.U16 R200, desc[UR10][R142.64] ;  /* 0x0000000a8ec87981 */ /* 0x0000a2000c1e1500 */
[----:B------:R-:W-:-:S03]  /*5bf0*/  IMAD.WIDE R160, R12, 0x2, R192 ;  /* 0x000000020ca07825 */ /* 0x000fc600078e02c0 */
[----:B------:R1:W2:Y:S04]  /*5c00*/  LDG.E.U16 R208, desc[UR10][R162.64] ;  /* 0x0000000aa2d07981 */ /* 0x0002a8000c1e1500 */
[----:B------:R1:W2:Y:S01]  /*5c10*/  LDG.E.U16 R141, desc[UR10][R164.64] ;  /* 0x0000000aa48d7981 */ /* 0x0002a2000c1e1500 */
[----:B0-----:R-:W-:-:S03]  /*5c20*/  IMAD.WIDE R142, R12, 0x2, R194 ;  /* 0x000000020c8e7825 */ /* 0x001fc600078e02c2 */
[----:B------:R0:W2:Y:S01]  /*5c30*/  LDG.E.U16 R205, desc[UR10][R160.64] ;  /* 0x0000000aa0cd7981 */ /* 0x0000a2000c1e1500 */
[----:B-1----:R-:W-:-:S03]  /*5c40*/  IMAD.WIDE R162, R12, 0x2, R182 ;  /* 0x000000020ca27825 */ /* 0x002fc600078e02b6 */
        /* <DEDUP_REMOVED lines=8> */
[----:B------:R1:W2:Y:S01]  /*5cd0*/  LDG.E.U16 R165, desc[UR10][R142.64] ;  /* 0x0000000a8ea57981 */ /* 0x0002a2000c1e1500 */
[----:B0-----:R-:W-:-:S03]  /*5ce0*/  IMAD.WIDE R160, R12, 0x2, R174 ;  /* 0x000000020ca07825 */ /* 0x001fc600078e02ae */
[----:B------:R0:W2:Y:S04]  /*5cf0*/  LDG.E.U16 R217, desc[UR10][R162.64] ;  /* 0x0000000aa2d97981 */ /* 0x0000a8000c1e1500 */
[----:B------:R0:W2:Y:S01]  /*5d00*/  LDG.E.U16 R216, desc[UR10][R160.64] ;  /* 0x0000000aa0d87981 */ /* 0x0000a2000c1e1500 */
[----:B-1----:R-:W-:-:S05]  /*5d10*/  IMAD.WIDE R142, R12, 0x2, R180 ;  /* 0x000000020c8e7825 */ /* 0x002fca00078e02b4 */
[----:B------:R1:W2:Y:S01]  /*5d20*/  LDG.E.U16 R213, desc[UR10][R142.64] ;  /* 0x0000000a8ed57981 */ /* 0x0002a2000c1e1500 */
[----:B0-----:R-:W-:-:S04]  /*5d30*/  IMAD.WIDE R162, R12, 0x2, R20 ;  /* 0x000000020ca27825 */ /* 0x001fc800078e0214 */
[C---:B------:R-:W-:Y:S01]  /*5d40*/  IMAD.WIDE R160, R12.reuse, 0x2, R168 ;  /* 0x000000020ca07825 */ /* 0x040fe200078e02a8 */
[----:B------:R0:W2:Y:S03]  /*5d50*/  LDG.E.U16 R224, desc[UR10][R162.64] ;  /* 0x0000000aa2e07981 */ /* 0x0000a6000c1e1500 */
[C---:B-1----:R-:W-:Y:S01]  /*5d60*/  IMAD.WIDE R142, R12.reuse, 0x2, R170 ;  /* 0x000000020c8e7825 */ /* 0x042fe200078e02aa */
[----:B------:R1:W2:Y:S04]  /*5d70*/  LDG.E.U16 R221, desc[UR10][R160.64] ;  /* 0x0000000aa0dd7981 */ /* 0x0002a8000c1e1500 */
[----:B------:R1:W2:Y:S01]  /*5d80*/  LDG.E.U16 R220, desc[UR10][R142.64] ;  /* 0x0000000a8edc7981 */ /* 0x0002a2000c1e1500 */
[----:B0-----:R-:W-:-:S04]  /*5d90*/  IMAD.WIDE R162, R12, 0x2, R26 ;  /* 0x000000020ca27825 */ /* 0x001fc800078e021a */
[C---:B-1----:R-:W-:Y:S01]  /*5da0*/  IMAD.WIDE R160, R12.reuse, 0x2, R24 ;  /* 0x000000020ca07825 */ /* 0x042fe200078e0218 */
[----:B------:R0:W2:Y:S03]  /*5db0*/  LDG.E.U16 R229, desc[UR10][R162.64] ;  /* 0x0000000aa2e57981 */ /* 0x0000a6000c1e1500 */
[C---:B------:R-:W-:Y:S01]  /*5dc0*/  IMAD.WIDE R142, R12.reuse, 0x2, R22 ;  /* 0x000000020c8e7825 */ /* 0x040fe200078e0216 */
        /* <DEDUP_REMOVED lines=21> */
[C---:B-1----:R-:W-:Y:S02]  /*5f20*/  IMAD.WIDE R160, R12.reuse, 0x2, R156 ;  /* 0x000000020ca07825 */ /* 0x042fe400078e029c */
[----:B------:R0:W2:Y:S02]  /*5f30*/  LDG.E.U16 R163, desc[UR10][R162.64] ;  /* 0x0000000aa2a37981 */ /* 0x0000a4000c1e1500 */
[----:B-----5:R-:W-:Y:S02]  /*5f40*/  IMAD.WIDE R142, R12, 0x2, R154 ;  /* 0x000000020c8e7825 */ /* 0x020fe400078e029a */
[----:B------:R1:W5:Y:S04]  /*5f50*/  LDG.E.U16 R160, desc[UR10][R160.64] ;  /* 0x0000000aa0a07981 */ /* 0x000368000c1e1500 */
[----:B------:R1:W5:Y:S01]  /*5f60*/  LDG.E.U16 R143, desc[UR10][R142.64] ;  /* 0x0000000a8e8f7981 */ /* 0x000362000c1e1500 */
[C---:B------:R-:W-:Y:S01]  /*5f70*/  IMAD.SHL.U32 R179, R178.reuse, 0x8, RZ ;  /* 0x00000008b2b37824 */ /* 0x040fe200078e00ff */
[----:B0-----:R-:W-:-:S04]  /*5f80*/  LOP3.LUT R162, R178, 0x7, RZ, 0xc0, !PT ;  /* 0x00000007b2a27812 */ /* 0x001fc800078ec0ff */
[----:B------:R-:W-:Y:S02]  /*5f90*/  LOP3.LUT R179, R179, 0x30, RZ, 0xc0, !PT ;  /* 0x00000030b3b37812 */ /* 0x000fe400078ec0ff */
[C---:B-1----:R-:W-:Y:S02]  /*5fa0*/  SHF.L.U32 R161, R178.reuse, 0x1, RZ ;  /* 0x00000001b2a17819 */ /* 0x042fe400000006ff */
[----:B------:R-:W-:Y:S01]  /*5fb0*/  LOP3.LUT R142, R178, 0xe0, RZ, 0xc0, !PT ;  /* 0x000000e0b28e7812 */ /* 0x000fe200078ec0ff */
[----:B------:R-:W-:Y:S01]  /*5fc0*/  IMAD.SHL.U32 R162, R162, 0x40, RZ ;  /* 0x00000040a2a27824 */ /* 0x000fe200078e00ff */
[----:B------:R-:W-:Y:S02]  /*5fd0*/  LOP3.LUT R161, R179, 0x30, R161, 0x78, !PT ;  /* 0x00000030b3a17812 */ /* 0x000fe400078e78a1 */
[----:B------:R-:W-:-:S04]  /*5fe0*/  LEA R142, R142, UR6, 0x4 ;  /* 0x000000068e8e7c11 */ /* 0x000fc8000f8e20ff */
[----:B------:R-:W-:Y:S02]  /*5ff0*/  IADD3 R142, R162, R142, R161 ;  /* 0x0000008ea28e7210 */ /* 0x000fe40007ffe0a1 */
[----:B------:R-:W-:Y:S02]  /*6000*/  LOP3.LUT R162, R178, 0xc0, RZ, 0xc0, !PT ;  /* 0x000000c0b2a27812 */ /* 0x000fe400078ec0ff */
[----:B------:R-:W-:Y:S02]  /*6010*/  SHF.L.U32 R161, R48, 0x1, RZ ;  /* 0x0000000130a17819 */ /* 0x000fe400000006ff */
[----:B------:R-:W-:Y:S02]  /*6020*/  SHF.R.U32.HI R48, RZ, 0x2, R162 ;  /* 0x00000002ff307819 */ /* 0x000fe400000116a2 */
[----:B------:R-:W-:Y:S02]  /*6030*/  LOP3.LUT R162, R178, 0x60, RZ, 0xc0, !PT ;  /* 0x00000060b2a27812 */ /* 0x000fe400078ec0ff */
[----:B------:R-:W-:-:S02]  /*6040*/  LOP3.LUT R48, R161, R48, RZ, 0x3c, !PT ;  /* 0x00000030a1307212 */ /* 0x000fc400078e3cff */
[----:B------:R-:W-:Y:S02]  /*6050*/  SHF.R.U32.HI R162, RZ, 0x1, R162 ;  /* 0x00000001ffa27819 */ /* 0x000fe400000116a2 */
[----:B------:R-:W-:Y:S02]  /*6060*/  LOP3.LUT R161, R178, 0x1f, RZ, 0xc0, !PT ;  /* 0x0000001fb2a17812 */ /* 0x000fe400078ec0ff */
[----:B------:R-:W-:Y:S02]  /*6070*/  LOP3.LUT R162, R179, R162, RZ, 0x3c, !PT ;  /* 0x000000a2b3a27212 */ /* 0x000fe400078e3cff */
[----:B------:R-:W-:Y:S01]  /*6080*/  LEA R161, R161, UR6, 0x6 ;  /* 0x00000006a1a17c11 */ /* 0x000fe2000f8e30ff */
[----:B------:R-:W-:-:S04]  /*6090*/  FADD R36, -R2, R36 ;  /* 0x0000002402247221 */ /* 0x000fc80000000100 */
[----:B------:R-:W-:Y:S01]  /*60a0*/  IMAD.IADD R161, R162, 0x1, R161 ;  /* 0x00000001a2a17824 */ /* 0x000fe200078e02a1 */
[----:B------:R-:W-:Y:S01]  /*60b0*/  SHF.L.U32 R162, R178, 0x6, RZ ;  /* 0x00000006b2a27819 */ /* 0x000fe200000006ff */
[----:B------:R-:W-:-:S03]  /*60c0*/  FMUL R36, R36, 1.4426950216293334961 ;  /* 0x3fb8aa3b24247820 */ /* 0x000fc60000400000 */
[----:B------:R-:W-:Y:S02]  /*60d0*/  LOP3.LUT R179, R179, 0x3c0, R162, 0xf8, !PT ;  /* 0x000003c0b3b37812 */ /* 0x000fe400078ef8a2 */
[----:B------:R-:W0:Y:S02]  /*60e0*/  MUFU.EX2 R162, R36 ;  /* 0x0000002400a27308 */ /* 0x000e240000000800 */
[----:B------:R-:W-:Y:S02]  /*60f0*/  LOP3.LUT R179, R179, 0x10, R178, 0x78, !PT ;  /* 0x00000010b3b37812 */ /* 0x000fe400078e78b2 */
[----:B------:R-:W-:Y:S01]  /*6100*/  LDS R178, [R176+0x8080] ;  /* 0x00808000b0b27984 */ /* 0x000fe20000000800 */
[----:B0-----:R-:W-:-:S03]  /*6110*/  FFMA R0, R162, R0, R177 ;  /* 0x00000000a2007223 */ /* 0x001fc600000000b1 */
[----:B------:R-:W-:Y:S04]  /*6120*/  LDS R177, [R176+0x8100] ;  /* 0x00810000b0b17984 */ /* 0x000fe80000000800 */
[----:B------:R-:W-:Y:S01]  /*6130*/  LDS R176, [R176+0x8180] ;  /* 0x00818000b0b07984 */ /* 0x000fe20000000800 */
[----:B------:R-:W-:Y:S01]  /*6140*/  BAR.SYNC.DEFER_BLOCKING 0x0 ;  /* 0x0000000000007b1d */ /* 0x000fe20000010000 */
[----:B------:R-:W-:Y:S02]  /*6150*/  F2FP.F16.F32.PACK_AB R36, R39, R37 ;  /* 0x000000252724723e */ /* 0x000fe400000000ff */
[----:B------:R-:W-:Y:S02]  /*6160*/  F2FP.F16.F32.PACK_AB R37, R40, R38 ;  /* 0x000000262825723e */ /* 0x000fe400000000ff */
[----:B------:R-:W-:-:S02]  /*6170*/  F2FP.F16.F32.PACK_AB R38, R42, R41 ;  /* 0x000000292a26723e */ /* 0x000fc400000000ff */
[----:B------:R-:W-:Y:S01]  /*6180*/  F2FP.F16.F32.PACK_AB R39, R43, R44 ;  /* 0x0000002c2b27723e */ /* 0x000fe200000000ff */
[----:B------:R-:W-:Y:S01]  /*6190*/  FADD R7, -R3, R7 ;  /* 0x0000000703077221 */ /* 0x000fe20000000100 */
        /* <DEDUP_REMOVED lines=10> */
[----:B---3--:R-:W-:Y:S04]  /*6240*/  STS.U16 [R48+UR6+0x9400], R56 ;  /* 0x0094003830007988 */ /* 0x008fe80008000406 */
        /* <DEDUP_REMOVED lines=29> */
[----:B------:R1:W-:Y:S04]  /*6420*/  STS.U16 [R48+UR6+0xd000], R165 ;  /* 0x00d000a530007988 */ /* 0x0003e80008000406 */
        /* <DEDUP_REMOVED lines=20> */
[----:B-----5:R-:W-:Y:S04]  /*6570*/  STS.U16 [R48+UR6+0xfa00], R143 ;  /* 0x00fa008f30007988 */ /* 0x020fe80008000406 */
[----:B------:R2:W-:Y:S04]  /*6580*/  STS.U16 [R48+UR6+0xfc00], R160 ;  /* 0x00fc00a030007988 */ /* 0x0005e80008000406 */
[----:B------:R-:W-:Y:S04]  /*6590*/  STS.U16 [R48+UR6+0xfe00], R163 ;  /* 0x00fe00a330007988 */ /* 0x000fe80008000406 */
[----:B------:R3:W-:Y:S01]  /*65a0*/  STSM.16.M88.4 [R161+0x10000], R36 ;  /* 0x01000024a1007844 */ /* 0x0007e20000000200 */
[----:B------:R-:W-:Y:S01]  /*65b0*/  BAR.SYNC.DEFER_BLOCKING 0x0 ;  /* 0x0000000000007b1d */ /* 0x000fe20000010000 */
[----:B------:R-:W-:-:S06]  /*65c0*/  FMUL R7, R7, 1.4426950216293334961 ;  /* 0x3fb8aa3b07077820 */ /* 0x000fcc0000400000 */
[----:B------:R-:W4:Y:S01]  /*65d0*/  MUFU.EX2 R7, R7 ;  /* 0x0000000700077308 */ /* 0x000f220000000800 */
[C---:B0-----:R-:W-:Y:S01]  /*65e0*/  FMUL R164, R162.reuse, R132 ;  /* 0x00000084a2a47220 */ /* 0x041fe20000400000 */
[----:B-1----:R-:W-:Y:S01]  /*65f0*/  FMUL R165, R162, R133 ;  /* 0x00000085a2a57220 */ /* 0x002fe20000400000 */
[----:B------:R-:W-:Y:S04]  /*6600*/  LDSM.16.M88.4 R72, [R179+UR6+0x10000] ;  /* 0x01000006b348783b */ /* 0x000fe80008000200 */
[----:B------:R-:W0:Y:S04]  /*6610*/  LDSM.16.M88.4 R40, [R142+0xa000] ;  /* 0x00a000008e28783b */ /* 0x000e280000000200 */
[----:B------:R-:W1:Y:S04]  /*6620*/  LDSM.16.M88.4 R64, [R142+0x8000] ;  /* 0x008000008e40783b */ /* 0x000e680000000200 */
[----:B------:R-:W5:Y:S04]  /*6630*/  LDSM.16.M88.4 R60, [R142+0x9000] ;  /* 0x009000008e3c783b */ /* 0x000f680000000200 */
[----:B------:R-:W5:Y:S04]  /*6640*/  LDSM.16.M88.4 R44, [R142+0xb000] ;  /* 0x00b000008e2c783b */ /* 0x000f680000000200 */
[----:B------:R-:W5:Y:S04]  /*6650*/  LDSM.16.M88.4 R36, [R142+0xc000] ;  /* 0x00c000008e24783b */ /* 0x000f680000000200 */
[----:B------:R-:W5:Y:S04]  /*6660*/  LDSM.16.M88.4 R56, [R142+0xd000] ;  /* 0x00d000008e38783b */ /* 0x000f680000000200 */
[----:B------:R-:W5:Y:S04]  /*6670*/  LDSM.16.M88.4 R52, [R142+0xe000] ;  /* 0x00e000008e34783b */ /* 0x000f680000000200 */
[----:B------:R0:W5:Y:S01]  /*6680*/  LDSM.16.M88.4 R48, [R142+0xf000] ;  /* 0x00f000008e30783b */ /* 0x0001620000000200 */
[C---:B----4-:R-:W-:Y:S01]  /*6690*/  FMUL R166, R7.reuse, R134 ;  /* 0x0000008607a67220 */ /* 0x050fe20000400000 */
[----:B------:R-:W-:-:S02]  /*66a0*/  FMUL R167, R7, R135 ;  /* 0x0000008707a77220 */ /* 0x000fc40000400000 */
[----:B------:R-:W4:Y:S01]  /*66b0*/  LDSM.16.M88.4 R132, [R179+UR6+0x10400] ;  /* 0x01040006b384783b */ /* 0x000f220008000200 */
[----:B------:R-:W-:Y:S01]  /*66c0*/  FADD R14, -R4, R14 ;  /* 0x0000000e040e7221 */ /* 0x000fe20000000100 */
[----:B------:R-:W-:-:S03]  /*66d0*/  FADD R15, -R5, R15 ;  /* 0x0000000f050f7221 */ /* 0x000fc60000000100 */
[----:B------:R-:W-:Y:S01]  /*66e0*/  FMUL R14, R14, 1.4426950216293334961 ;  /* 0x3fb8aa3b0e0e7820 */ /* 0x000fe20000400000 */
[----:B------:R-:W-:Y:S01]  /*66f0*/  FMUL R15, R15, 1.4426950216293334961 ;  /* 0x3fb8aa3b0f0f7820 */ /* 0x000fe20000400000 */
[----:B------:R-:W-:-:S04]  /*6700*/  FMUL R76, R162, R76 ;  /* 0x0000004ca24c7220 */ /* 0x000fc80000400000 */
[----:B------:R-:W1:Y:S01]  /*6710*/  MUFU.EX2 R14, R14 ;  /* 0x0000000e000e7308 */ /* 0x000e620000000800 */
[C---:B------:R-:W-:Y:S01]  /*6720*/  FMUL R77, R162.reuse, R77 ;  /* 0x0000004da24d7220 */ /* 0x040fe20000400000 */
[C---:B------:R-:W-:Y:S01]  /*6730*/  FMUL R136, R162.reuse, R124 ;  /* 0x0000007ca2887220 */ /* 0x040fe20000400000 */
[C---:B------:R-:W-:Y:S01]  /*6740*/  FMUL R137, R162.reuse, R125 ;  /* 0x0000007da2897220 */ /* 0x040fe20000400000 */
[----:B------:R-:W-:-:S04]  /*6750*/  FMUL R140, R162, R112 ;  /* 0x00000070a28c7220 */ /* 0x000fc80000400000 */
[----:B------:R-:W5:Y:S01]  /*6760*/  MUFU.EX2 R15, R15 ;  /* 0x0000000f000f7308 */ /* 0x000f620000000800 */
[C---:B------:R-:W-:Y:S01]  /*6770*/  FMUL R141, R162.reuse, R113 ;  /* 0x00000071a28d7220 */ /* 0x040fe20000400000 */
[C---:B--2---:R-:W-:Y:S01]  /*6780*/  FMUL R160, R162.reuse, R116 ;  /* 0x00000074a2a07220 */ /* 0x044fe20000400000 */
[C---:B---3--:R-:W-:Y:S01]  /*6790*/  FMUL R161, R162.reuse, R117 ;  /* 0x00000075a2a17220 */ /* 0x048fe20000400000 */
[C---:B------:R-:W-:Y:S01]  /*67a0*/  FMUL R120, R162.reuse, R120 ;  /* 0x00000078a2787220 */ /* 0x040fe20000400000 */
[C---:B------:R-:W-:Y:S01]  /*67b0*/  FMUL R138, R7.reuse, R126 ;  /* 0x0000007e078a7220 */ /* 0x040fe20000400000 */
[C---:B------:R-:W-:Y:S01]  /*67c0*/  FMUL R139, R7.reuse, R127 ;  /* 0x0000007f078b7220 */ /* 0x040fe20000400000 */
[C---:B------:R-:W-:Y:S01]  /*67d0*/  FMUL R121, R162.reuse, R121 ;  /* 0x00000079a2797220 */ /* 0x040fe20000400000 */
[C---:B------:R-:W-:Y:S01]  /*67e0*/  FMUL R128, R162.reuse, R128 ;  /* 0x00000080a2807220 */ /* 0x040fe20000400000 */
[C---:B------:R-:W-:Y:S01]  /*67f0*/  FMUL R129, R162.reuse, R129 ;  /* 0x00000081a2817220 */ /* 0x040fe20000400000 */
[C---:B------:R-:W-:Y:S01]  /*6800*/  FMUL R68, R162.reuse, R68 ;  /* 0x00000044a2447220 */ /* 0x040fe20000400000 */
[----:B------:R-:W-:Y:S01]  /*6810*/  FMUL R69, R162, R69 ;  /* 0x00000045a2457220 */ /* 0x000fe20000400000 */
[C---:B------:R-:W-:Y:S01]  /*6820*/  FMUL R78, R7.reuse, R78 ;  /* 0x0000004e074e7220 */ /* 0x040fe20000400000 */
[C---:B------:R-:W-:Y:S01]  /*6830*/  FMUL R79, R7.reuse, R79 ;  /* 0x0000004f074f7220 */ /* 0x040fe20000400000 */
[C---:B0-----:R-:W-:Y:S01]  /*6840*/  FMUL R142, R7.reuse, R114 ;  /* 0x00000072078e7220 */ /* 0x041fe20000400000 */
[C---:B------:R-:W-:Y:S01]  /*6850*/  FMUL R143, R7.reuse, R115 ;  /* 0x00000073078f7220 */ /* 0x040fe20000400000 */
        /* <DEDUP_REMOVED lines=8> */
[----:B------:R-:W-:Y:S01]  /*68e0*/  HMMA.16816.F32 R112, R72, R40, R136 ;  /* 0x000000284870723c */ /* 0x000fe20000001888 */
[----:B-1----:R-:W-:-:S05]  /*68f0*/  FMUL R88, R14, R88 ;  /* 0x000000580e587220 */ /* 0x002fca0000400000 */
[----:B------:R-:W-:Y:S01]  /*6900*/  HMMA.16816.F32 R76, R72, R64, R76 ;  /* 0x00000040484c723c */ /* 0x000fe2000000184c */
[----:B------:R-:W-:-:S05]  /*6910*/  FMUL R89, R14, R89 ;  /* 0x000000590e597220 */ /* 0x000fca0000400000 */
[----:B-----5:R-:W-:Y:S01]  /*6920*/  HMMA.16816.F32 R124, R72, R60, R164 ;  /* 0x0000003c487c723c */ /* 0x020fe200000018a4 */
[----:B------:R-:W-:-:S05]  /*6930*/  FMUL R90, R15, R90 ;  /* 0x0000005a0f5a7220 */ /* 0x000fca0000400000 */
[----:B------:R-:W-:Y:S01]  /*6940*/  HMMA.16816.F32 R116, R72, R44, R140 ;  /* 0x0000002c4874723c */ /* 0x000fe2000000188c */
[----:B------:R-:W-:-:S05]  /*6950*/  FMUL R91, R15, R91 ;  /* 0x0000005b0f5b7220 */ /* 0x000fca0000400000 */
[C---:B------:R-:W-:Y:S06]  /*6960*/  HMMA.16816.F32 R136, R72.reuse, R36, R160 ;  /* 0x000000244888723c */ /* 0x040fec00000018a0 */
[C---:B------:R-:W-:Y:S06]  /*6970*/  HMMA.16816.F32 R120, R72.reuse, R56, R120 ;  /* 0x000000384878723c */ /* 0x040fec0000001878 */
[C---:B------:R-:W-:Y:S06]  /*6980*/  HMMA.16816.F32 R128, R72.reuse, R52, R128 ;  /* 0x000000344880723c */ /* 0x040fec0000001880 */
[----:B------:R-:W-:Y:S07]  /*6990*/  HMMA.16816.F32 R68, R72, R48, R68 ;  /* 0x000000304844723c */ /* 0x000fee0000001844 */
[----:B------:R-:W-:-:S05]  /*69a0*/  LOP3.LUT R72, R179, 0x20, RZ, 0x3c, !PT ;  /* 0x00000020b3487812 */ /* 0x000fca00078e3cff */
[----:B------:R-:W0:Y:S01]  /*69b0*/  LDSM.16.M88.4 R140, [R72+UR6+0x10000] ;  /* 0x01000006488c783b */ /* 0x000e220008000200 */
[C---:B----4-:R-:W-:Y:S01]  /*69c0*/  HMMA.16816.F32 R88, R132.reuse, R36, R88 ;  /* 0x000000248458723c */ /* 0x050fe20000001858 */
[----:B------:R-:W1:Y:S02]  /*69d0*/  LDC R36, c[0x0][0x280] ;  /* 0x0000a000ff247b82 */ /* 0x000e640000000800 */
[----:B------:R-:W2:Y:S01]  /*69e0*/  LDSM.16.M88.4 R72, [R72+UR6+0x10400] ;  /* 0x010400064848783b */ /* 0x000ea20008000200 */
        /* <DEDUP_REMOVED lines=26> */
[C---:B------:R-:W-:Y:S01]  /*6b90*/  FMUL R110, R15.reuse, R110 ;  /* 0x0000006e0f6e7220 */ /* 0x040fe20000400000 */
[----:B------:R-:W-:Y:S01]  /*6ba0*/  FMUL R111, R15, R111 ;  /* 0x0000006f0f6f7220 */ /* 0x000fe20000400000 */
[C---:B------:R-:W-:Y:S01]  /*6bb0*/  HMMA.16816.F32 R80, R132.reuse, R64, R80 ;  /* 0x000000408450723c */ /* 0x040fe20000001850 */
[----:B------:R-:W3:Y:S05]  /*6bc0*/  LDC R37, c[0x0][0x254] ;  /* 0x00009500ff257b82 */ /* 0x000eea0000000800 */
[C---:B------:R-:W-:Y:S06]  /*6bd0*/  HMMA.16816.F32 R96, R132.reuse, R60, R96 ;  /* 0x0000003c8460723c */ /* 0x040fec0000001860 */
[C---:B------:R-:W-:Y:S01]  /*6be0*/  HMMA.16816.F32 R84, R132.reuse, R40, R84 ;  /* 0x000000288454723c */ /* 0x040fe20000001854 */
[----:B------:R-:W4:Y:S05]  /*6bf0*/  LDC R41, c[0x0][0x264] ;  /* 0x00009900ff297b82 */ /* 0x000f2a0000000800 */
[C---:B------:R-:W-:Y:S06]  /*6c00*/  HMMA.16816.F32 R100, R132.reuse, R44, R100 ;  /* 0x0000002c8464723c */ /* 0x040fec0000001864 */
[C---:B------:R-:W-:Y:S06]  /*6c10*/  HMMA.16816.F32 R104, R132.reuse, R56, R104 ;  /* 0x000000388468723c */ /* 0x040fec0000001868 */
[C---:B------:R-:W-:Y:S06]  /*6c20*/  HMMA.16816.F32 R92, R132.reuse, R52, R92 ;  /* 0x00000034845c723c */ /* 0x040fec000000185c */
[----:B------:R-:W-:Y:S01]  /*6c30*/  HMMA.16816.F32 R108, R132, R48, R108 ;  /* 0x00000030846c723c */ /* 0x000fe2000000186c */
[----:B------:R-:W-:-:S06]  /*6c40*/  UIADD3 UR4, UR4, 0x20, URZ ;  /* 0x0000002004047890 */ /* 0x000fcc000fffe03f */
[----:B-1----:R-:W-:Y:S01]  /*6c50*/  ISETP.LE.AND P2, PT, R36, UR4, PT ;  /* 0x0000000424007c0c */ /* 0x002fe2000bf43270 */
[----:B0-----:R-:W-:Y:S01]  /*6c60*/  HMMA.16816.F32 R132, R140, R62, R124 ;  /* 0x0000003e8c84723c */ /* 0x001fe2000000187c */
[----:B------:R-:W-:Y:S01]  /*6c70*/  FFMA R6, R7, R6, R178 ;  /* 0x0000000607067223 */ /* 0x000fe200000000b2 */
[----:B------:R-:W-:-:S04]  /*6c80*/  FFMA R8, R14, R8, R177 ;  /* 0x000000080e087223 */ /* 0x000fc800000000b1 */
[----:B------:R-:W-:Y:S01]  /*6c90*/  HMMA.16816.F32 R124, R140, R42, R112 ;  /* 0x0000002a8c7c723c */ /* 0x000fe20000001870 */
[----:B------:R-:W-:Y:S01]  /*6ca0*/  FFMA R13, R15, R13, R176 ;  /* 0x0000000d0f0d7223 */ /* 0x000fe200000000b0 */
[----:B----4-:R-:W-:-:S04]  /*6cb0*/  IMAD R12, R41, 0x20, R12 ;  /* 0x00000020290c7824 */ /* 0x010fc800078e020c */
[----:B------:R-:W-:Y:S01]  /*6cc0*/  HMMA.16816.F32 R112, R140, R46, R116 ;  /* 0x0000002e8c70723c */ /* 0x000fe20000001874 */
[----:B---3--:R-:W-:Y:S01]  /*6cd0*/  LEA R9, R37, R9, 0x5 ;  /* 0x0000000925097211 */ /* 0x008fe200078e28ff */
[----:B------:R-:W-:Y:S01]  /*6ce0*/  IMAD.MOV.U32 R36, RZ, RZ, R2 ;  /* 0x000000ffff247224 */ /* 0x000fe200078e0002 */
[----:B------:R-:W-:-:S03]  /*6cf0*/  MOV R7, R3 ;  /* 0x0000000300077202 */ /* 0x000fc60000000f00 */
[----:B------:R-:W-:Y:S01]  /*6d00*/  HMMA.16816.F32 R76, R140, R66, R76 ;  /* 0x000000428c4c723c */ /* 0x000fe2000000184c */
[----:B------:R-:W-:Y:S01]  /*6d10*/  IMAD.MOV.U32 R14, RZ, RZ, R4 ;  /* 0x000000ffff0e7224 */ /* 0x000fe200078e0004 */
[----:B------:R-:W-:-:S04]  /*6d20*/  MOV R15, R5 ;  /* 0x00000005000f7202 */ /* 0x000fc80000000f00 */
[C---:B------:R-:W-:Y:S06]  /*6d30*/  HMMA.16816.F32 R116, R140.reuse, R38, R136 ;  /* 0x000000268c74723c */ /* 0x040fec0000001888 */
[C---:B------:R-:W-:Y:S06]  /*6d40*/  HMMA.16816.F32 R120, R140.reuse, R58, R120 ;  /* 0x0000003a8c78723c */ /* 0x040fec0000001878 */
[C---:B------:R-:W-:Y:S06]  /*6d50*/  HMMA.16816.F32 R128, R140.reuse, R54, R128 ;  /* 0x000000368c80723c */ /* 0x040fec0000001880 */
[----:B------:R-:W-:Y:S06]  /*6d60*/  HMMA.16816.F32 R68, R140, R50, R68 ;  /* 0x000000328c44723c */ /* 0x000fec0000001844 */
[C---:B--2---:R-:W-:Y:S06]  /*6d70*/  HMMA.16816.F32 R80, R72.reuse, R66, R80 ;  /* 0x000000424850723c */ /* 0x044fec0000001850 */
[C---:B------:R-:W-:Y:S06]  /*6d80*/  HMMA.16816.F32 R96, R72.reuse, R62, R96 ;  /* 0x0000003e4860723c */ /* 0x040fec0000001860 */
[C---:B------:R-:W-:Y:S06]  /*6d90*/  HMMA.16816.F32 R84, R72.reuse, R42, R84 ;  /* 0x0000002a4854723c */ /* 0x040fec0000001854 */
[C---:B------:R-:W-:Y:S06]  /*6da0*/  HMMA.16816.F32 R100, R72.reuse, R46, R100 ;  /* 0x0000002e4864723c */ /* 0x040fec0000001864 */
[C---:B------:R-:W-:Y:S06]  /*6db0*/  HMMA.16816.F32 R88, R72.reuse, R38, R88 ;  /* 0x000000264858723c */ /* 0x040fec0000001858 */
[C---:B------:R-:W-:Y:S06]  /*6dc0*/  HMMA.16816.F32 R104, R72.reuse, R58, R104 ;  /* 0x0000003a4868723c */ /* 0x040fec0000001868 */
[C---:B------:R-:W-:Y:S06]  /*6dd0*/  HMMA.16816.F32 R92, R72.reuse, R54, R92 ;  /* 0x00000036485c723c */ /* 0x040fec000000185c */
[----:B------:R-:W-:Y:S01]  /*6de0*/  HMMA.16816.F32 R108, R72, R50, R108 ;  /* 0x00000032486c723c */ /* 0x000fe2000000186c */
[----:B------:R-:W-:-:S08]  /*6df0*/  NOP ;  /* 0x0000000000007918 */ /* 0x000fd00000000000 */
[----:B------:R-:W-:-:S15]  /*6e00*/  @!P2 BRA `(.L_x_1) ;  /* 0xffffffc40044a947 */ /* 0x000fde000383ffff */
.L_x_0:
[----:B------:R-:W1:Y:S01]  /*6e10*/  S2R R41, SR_TID.X ;  /* 0x0000000000297919 */ /* 0x000e620000002100 */
[----:B------:R-:W2:Y:S01]  /*6e20*/  LDC R31, c[0x0][0x278] ;  /* 0x00009e00ff1f7b82 */ /* 0x000ea20000000800 */
[----:B------:R-:W-:Y:S01]  /*6e30*/  IMAD.MOV.U32 R15, RZ, RZ, R13 ;  /* 0x000000ffff0f7224 */ /* 0x000fe200078e000d */
[----:B0-----:R-:W-:Y:S01]  /*6e40*/  MOV R14, R0 ;  /* 0x00000000000e7202 */ /* 0x001fe20000000f00 */
[----:B------:R-:W-:Y:S01]  /*6e50*/  IMAD.MOV.U32 R73, RZ, RZ, R98 ;  /* 0x000000ffff497224 */ /* 0x000fe200078e0062 */
[----:B------:R-:W-:Y:S01]  /*6e60*/  MOV R49, R96 ;  /* 0x0000006000317202 */ /* 0x000fe20000000f00 */
[C---:B------:R-:W-:Y:S01]  /*6e70*/  FMUL R0, R15.reuse, 8388608 ;  /* 0x4b0000000f007820 */ /* 0x040fe20000400000 */
[C---:B------:R-:W-:Y:S01]  /*6e80*/  FSETP.GT.AND P1, PT, |R15|.reuse, 8.50705917302346158658e+37, PT ;  /* 0x7e8000000f00780b */ /* 0x040fe20003f24200 */
[C---:B------:R-:W-:Y:S01]  /*6e90*/  FMUL R33, R14.reuse, 8388608 ;  /* 0x4b0000000e217820 */ /* 0x040fe20000400000 */
[----:B------:R-:W-:Y:S01]  /*6ea0*/  FSETP.GEU.AND P5, PT, R15, 1.175494350822287508e-38, PT ;  /* 0x008000000f00780b */ /* 0x000fe20003fae000 */
[----:B------:R-:W-:Y:S01]  /*6eb0*/  IMAD.MOV.U32 R17, RZ, RZ, R86 ;  /* 0x000000ffff117224 */ /* 0x000fe200078e0056 */
[----:B------:R-:W-:Y:S01]  /*6ec0*/  FSETP.GEU.AND P2, PT, R14, 1.175494350822287508e-38, PT ;  /* 0x008000000e00780b */ /* 0x000fe20003f4e000 */
[----:B------:R-:W-:Y:S01]  /*6ed0*/  IMAD.MOV.U32 R23, RZ, RZ, R69 ;  /* 0x000000ffff177224 */ /* 0x000fe200078e0045 */
[----:B------:R-:W-:Y:S01]  /*6ee0*/  FSEL R0, R0, R15, !P5 ;  /* 0x0000000f00007208 */ /* 0x000fe20006800000 */
[----:B------:R-:W-:Y:S01]  /*6ef0*/  IMAD.MOV.U32 R69, RZ, RZ, R100 ;  /* 0x000000ffff457224 */ /* 0x000fe200078e0064 */
[----:B------:R-:W-:Y:S01]  /*6f00*/  FSEL R33, R33, R14, !P2 ;  /* 0x0000000e21217208 */ /* 0x000fe20005000000 */
[----:B------:R-:W-:Y:S01]  /*6f10*/  IMAD.MOV.U32 R143, RZ, RZ, R113 ;  /* 0x000000ffff8f7224 */ /* 0x000fe200078e0071 */
[----:B------:R-:W-:Y:S01]  /*6f20*/  FSEL R39, RZ, -23, P2 ;  /* 0xc1b80000ff277808 */ /* 0x000fe20001000000 */
[----:B------:R-:W-:Y:S01]  /*6f30*/  IMAD.MOV.U32 R139, RZ, RZ, R115 ;  /* 0x000000ffff8b7224 */ /* 0x000fe200078e0073 */
[----:B------:R-:W-:Y:S01]  /*6f40*/  MOV R149, R135 ;  /* 0x0000008700957202 */ /* 0x000fe20000000f00 */
[----:B------:R-:W-:Y:S01]  /*6f50*/  @P1 FMUL R111, R111, 0.25 ;  /* 0x3e8000006f6f1820 */ /* 0x000fe20000400000 */
        /* <DEDUP_REMOVED lines=11> */
[----:B-1----:R-:W-:Y:S01]  /*7010*/  IMAD.SHL.U32 R7, R41, 0x1000, RZ ;  /* 0x0000100029077824 */ /* 0x002fe200078e00ff */
[----:B------:R-:W-:Y:S01]  /*7020*/  SHF.R.U32.HI R28, RZ, 0x5, R41 ;  /* 0x00000005ff1c7819 */ /* 0x000fe20000011629 */
[----:B------:R-:W-:Y:S01]  /*7030*/  @P1 FMUL R99, R99, 0.25 ;  /* 0x3e80000063631820 */ /* 0x000fe20000400000 */
[----:B------:R-:W-:Y:S01]  /*7040*/  LOP3.LUT R9, R41, 0xc0, RZ, 0xc0, !PT ;  /* 0x000000c029097812 */ /* 0x000fe200078ec0ff */
[----:B------:R-:W-:Y:S01]  /*7050*/  @P1 FMUL R73, R73, 0.25 ;  /* 0x3e80000049491820 */ /* 0x000fe20000400000 */
[----:B------:R-:W-:Y:S01]  /*7060*/  SHF.L.U32 R10, R41, 0x4, RZ ;  /* 0x00000004290a7819 */ /* 0x000fe200000006ff */
[----:B------:R-:W-:Y:S01]  /*7070*/  @P1 FMUL R83, R83, 0.25 ;  /* 0x3e80000053531820 */ /* 0x000fe20000400000 */
[----:B------:R-:W-:Y:S01]  /*7080*/  LOP3.LUT R7, R7, 0x6000, RZ, 0xc0, !PT ;  /* 0x0000600007077812 */ /* 0x000fe200078ec0ff */
[----:B------:R-:W-:Y:S01]  /*7090*/  @P1 FMUL R82, R82, 0.25 ;  /* 0x3e80000052521820 */ /* 0x000fe20000400000 */
[----:B------:R-:W-:Y:S01]  /*70a0*/  SGXT.U32 R28, R28, 0x3 ;  /* 0x000000031c1c781a */ /* 0x000fe20000000000 */
[----:B------:R-:W-:Y:S01]  /*70b0*/  IMAD.MOV.U32 R115, RZ, RZ, R128 ;  /* 0x000000ffff737224 */ /* 0x000fe200078e0080 */
[----:B------:R-:W-:Y:S01]  /*70c0*/  LOP3.LUT R11, R41, 0xff, RZ, 0xc0, !PT ;  /* 0x000000ff290b7812 */ /* 0x000fe200078ec0ff */
[----:B------:R-:W-:Y:S01]  /*70d0*/  IMAD.MOV.U32 R19, RZ, RZ, R71 ;  /* 0x000000ffff137224 */ /* 0x000fe200078e0047 */
[----:B------:R-:W-:Y:S01]  /*70e0*/  SHF.R.U32.HI R9, RZ, 0x1, R9 ;  /* 0x00000001ff097819 */ /* 0x000fe20000011609 */
[----:B--2---:R-:W-:Y:S01]  /*70f0*/  IMAD R28, R28, R31, RZ ;  /* 0x0000001f1c1c7224 */ /* 0x004fe200078e02ff */
[----:B------:R-:W-:Y:S01]  /*7100*/  LOP3.LUT R12, R7, 0x3f0, R10, 0xf8, !PT ;  /* 0x000003f0070c7812 */ /* 0x000fe200078ef80a */
[----:B------:R-:W-:Y:S01]  /*7110*/  IMAD.MOV.U32 R145, RZ, RZ, R127 ;  /* 0x000000ffff917224 */ /* 0x000fe200078e007f */
[----:B------:R-:W-:Y:S01]  /*7120*/  SHF.L.U32 R40, R41, 0x2, RZ ;  /* 0x0000000229287819 */ /* 0x000fe200000006ff */
[----:B------:R-:W-:Y:S01]  /*7130*/  IMAD R29, R31, 0x8, R28 ;  /* 0x000000081f1d7824 */ /* 0x000fe200078e021c */
[----:B------:R-:W-:Y:S01]  /*7140*/  ISETP.GE.U32.AND P0, PT, R11, 0x20, PT ;  /* 0x000000200b00780c */ /* 0x000fe20003f06070 */
[----:B------:R-:W-:Y:S01]  /*7150*/  IMAD.MOV.U32 R127, RZ, RZ, R118 ;  /* 0x000000ffff7f7224 */ /* 0x000fe200078e0076 */
[----:B------:R-:W-:Y:S01]  /*7160*/  LOP3.LUT R7, R12, R9, RZ, 0x3c, !PT ;  /* 0x000000090c077212 */ /* 0x000fe200078e3cff */
[----:B------:R-:W-:Y:S01]  /*7170*/  IMAD R30, R31, 0x8, R29 ;  /* 0x000000081f1e7824 */ /* 0x000fe200078e021d */
[C---:B------:R-:W-:Y:S01]  /*7180*/  SHF.L.U32 R11, R41.reuse, 0x5, RZ ;  /* 0x00000005290b7819 */ /* 0x040fe200000006ff */
[----:B------:R-:W-:Y:S01]  /*7190*/  IMAD.MOV.U32 R9, RZ, RZ, R76 ;  /* 0x000000ffff097224 */ /* 0x000fe200078e004c */
[----:B------:R-:W-:Y:S01]  /*71a0*/  LOP3.LUT R12, R10, 0x70, RZ, 0xc0, !PT ;  /* 0x000000700a0c7812 */ /* 0x000fe200078ec0ff */
[----:B------:R-:W-:Y:S01]  /*71b0*/  IMAD.MOV.U32 R137, RZ, RZ, R116 ;  /* 0x000000ffff897224 */ /* 0x000fe200078e0074 */
[----:B------:R-:W-:Y:S01]  /*71c0*/  LOP3.LUT R40, R40, 0x70, RZ, 0xc0, !PT ;  /* 0x0000007028287812 */ /* 0x000fe200078ec0ff */
[----:B------:R-:W-:Y:S01]  /*71d0*/  VIADD R47, R0, 0xc0cafb0d ;  /* 0xc0cafb0d002f7836 */ /* 0x000fe20000000000 */
[----:B------:R-:W-:Y:S01]  /*71e0*/  LOP3.LUT R41, R41, 0x18, RZ, 0xc0, !PT ;  /* 0x0000001829297812 */ /* 0x000fe200078ec0ff */
[----:B------:R-:W-:Y:S01]  /*71f0*/  VIADD R12, R12, UR6 ;  /* 0x000000060c0c7c36 */ /* 0x000fe20008000000 */
[----:B------:R-:W-:Y:S01]  /*7200*/  LOP3.LUT R11, R40, 0x1c60, R11, 0x78, !PT ;  /* 0x00001c60280b7812 */ /* 0x000fe200078e780b */
[----:B------:R-:W-:Y:S01]  /*7210*/  ULDC.64 UR4, c[0x0][0x270] ;  /* 0x00009c0000047ab9 */ /* 0x000fe20000000a00 */
[----:B------:R-:W-:Y:S01]  /*7220*/  LEA R10, R41, UR6, 0xa ;  /* 0x00000006290a7c11 */ /* 0x000fe2000f8e50ff */
[----:B------:R-:W-:Y:S01]  /*7230*/  UIMAD UR4, UR7, UR4, URZ ;  /* 0x00000004070472a4 */ /* 0x000fe2000f8e023f */
[----:B------:R-:W-:-:S02]  /*7240*/  LEA R32, R31, R30, 0x3 ;  /* 0x0000001e1f207211 */ /* 0x000fc400078e18ff */
[----:B------:R-:W-:Y:S01]  /*7250*/  IADD3 R45, R11, R10, RZ ;  /* 0x0000000a0b2d7210 */ /* 0x000fe20007ffe0ff */
[----:B------:R-:W-:Y:S01]  /*7260*/  USHF.L.U32 UR8, UR4, 0x1, URZ ;  /* 0x0000000104087899 */ /* 0x000fe2000800063f */
[----:B------:R-:W-:Y:S01]  /*7270*/  LEA.HI R41, R41, R12, RZ, 0x1f ;  /* 0x0000000c29297211 */ /* 0x000fe200078ff8ff */
[----:B------:R-:W-:Y:S01]  /*7280*/  IMAD.MOV.U32 R12, RZ, RZ, R6 ;  /* 0x000000ffff0c7224 */ /* 0x000fe200078e0006 */
[----:B------:R-:W-:Y:S02]  /*7290*/  MOV R10, R8 ;  /* 0x00000008000a7202 */ /* 0x000fe40000000f00 */
[----:B------:R-:W-:Y:S01]  /*72a0*/  LEA R34, R31, R32, 0x3 ;  /* 0x000000201f227211 */ /* 0x000fe200078e18ff */
[C---:B------:R-:W-:Y:S01]  /*72b0*/  FMUL R35, R12.reuse, 8388608 ;  /* 0x4b0000000c237820 */ /* 0x040fe20000400000 */
[----:B------:R-:W-:Y:S01]  /*72c0*/  FSETP.GEU.AND P3, PT, R12, 1.175494350822287508e-38, PT ;  /* 0x008000000c00780b */ /* 0x000fe20003f6e000 */
[C---:B------:R-:W-:Y:S01]  /*72d0*/  FMUL R37, R10.reuse, 8388608 ;  /* 0x4b0000000a257820 */ /* 0x040fe20000400000 */
[----:B------:R-:W-:-:S02]  /*72e0*/  FSETP.GEU.AND P4, PT, R10, 1.175494350822287508e-38, PT ;  /* 0x008000000a00780b */ /* 0x000fc40003f8e000 */
[----:B------:R-:W-:Y:S02]  /*72f0*/  LEA R36, R31, R34, 0x3 ;  /* 0x000000221f247211 */ /* 0x000fe400078e18ff */
[----:B------:R-:W-:Y:S02]  /*7300*/  FSEL R35, R35, R12, !P3 ;  /* 0x0000000c23237208 */ /* 0x000fe40005800000 */
[----:B------:R-:W-:Y:S02]  /*7310*/  FSEL R37, R37, R10, !P4 ;  /* 0x0000000a25257208 */ /* 0x000fe40006000000 */
[----:B------:R-:W-:Y:S01]  /*7320*/  FSEL R42, RZ, -23, P3 ;  /* 0xc1b80000ff2a7808 */ /* 0x000fe20001800000 */
[----:B------:R-:W-:Y:S01]  /*7330*/  VIADD R48, R35, 0xc0cafb0d ;  /* 0xc0cafb0d23307836 */ /* 0x000fe20000000000 */
[----:B------:R-:W-:Y:S02]  /*7340*/  LEA R38, R31, R36, 0x3 ;  /* 0x000000241f267211 */ /* 0x000fe400078e18ff */
[C---:B------:R-:W-:Y:S01]  /*7350*/  FSETP.GEU.AND P3, PT, |R15|.reuse, 1.175494350822287508e-38, PT ;  /* 0x008000000f00780b */ /* 0x040fe20003f6e200 */
[----:B------:R-:W-:Y:S01]  /*7360*/  @P1 FMUL R15, R15, 0.25 ;  /* 0x3e8000000f0f1820 */ /* 0x000fe20000400000 */
[----:B------:R-:W-:Y:S01]  /*7370*/  IADD3 R46, R37, -0x3f3504f3, RZ ;  /* 0xc0cafb0d252e7810 */ /* 0x000fe20007ffe0ff */
[----:B------:R-:W-:Y:S01]  /*7380*/  IMAD R56, R31, 0x8, R38 ;  /* 0x000000081f387824 */ /* 0x000fe200078e0226 */
[----:B------:R-:W-:-:S02]  /*7390*/  FSEL R43, RZ, -23, P4 ;  /* 0xc1b80000ff2b7808 */ /* 0x000fc40002000000 */
[----:B------:R-:W-:Y:S02]  /*73a0*/  LOP3.LUT R46, R46, 0xff800000, RZ, 0xc0, !PT ;  /* 0xff8000002e2e7812 */ /* 0x000fe400078ec0ff */
[----:B------:R-:W-:Y:S02]  /*73b0*/  LEA R58, R31, R56, 0x3 ;  /* 0x000000381f3a7211 */ /* 0x000fe400078e18ff */
[----:B------:R-:W-:Y:S01]  /*73c0*/  I2FP.F32.S32 R8, R46 ;  /* 0x0000002e00087245 */ /* 0x000fe20000201400 */
[----:B------:R-:W-:Y:S01]  /*73d0*/  IMAD.IADD R46, R37, 0x1, -R46 ;  /* 0x00000001252e7824 */ /* 0x000fe200078e0a2e */
[----:B------:R-:W-:Y:S01]  /*73e0*/  FSETP.GT.AND P2, PT, |R10|, 8.50705917302346158658e+37, PT ;  /* 0x7e8000000a00780b */ /* 0x000fe20003f44200 */
[----:B------:R-:W-:Y:S01]  /*73f0*/  @!P3 FMUL R15, R15, 16777216 ;  /* 0x4b8000000f0fb820 */ /* 0x000fe20000400000 */
[----:B------:R-:W-:Y:S02]  /*7400*/  IMAD R60, R31, 0x8, R58 ;  /* 0x000000081f3c7824 */ /* 0x000fe400078e023a */
[----:B------:R-:W-:Y:S01]  /*7410*/  FFMA.FTZ R43, R8, 1.1920928955078125e-07, R43 ;  /* 0x34000000082b7823 */ /* 0x000fe2000001002b */
[----:B------:R-:W-:Y:S01]  /*7420*/  @!P3 FMUL R111, R111, 16777216 ;  /* 0x4b8000006f6fb820 */ /* 0x000fe20000400000 */
[----:B------:R-:W0:Y:S01]  /*7430*/  MUFU.RCP R8, R15 ;  /* 0x0000000f00087308 */ /* 0x000e220000001000 */
[----:B------:R-:W-:Y:S01]  /*7440*/  @!P3 FMUL R110, R110, 16777216 ;  /* 0x4b8000006e6eb820 */ /* 0x000fe20000400000 */
        /* <DEDUP_REMOVED lines=14> */
[C---:B------:R-:W-:Y:S01]  /*7530*/  FSETP.GEU.AND P3, PT, |R10|.reuse, 1.175494350822287508e-38, PT ;  /* 0x008000000a00780b */ /* 0x040fe20003f6e200 */
[----:B------:R-:W-:Y:S01]  /*7540*/  @P2 FMUL R10, R10, 0.25 ;  /* 0x3e8000000a0a2820 */ /* 0x000fe20000400000 */
[----:B------:R-:W-:Y:S01]  /*7550*/  LEA R62, R31, R60, 0x3 ;  /* 0x0000003c1f3e7211 */ /* 0x000fe200078e18ff */
[----:B------:R-:W-:Y:S01]  /*7560*/  @P2 FMUL R109, R109, 0.25 ;  /* 0x3e8000006d6d2820 */ /* 0x000fe20000400000 */
[----:B------:R-:W-:Y:S01]  /*7570*/  MOV R151, R79 ;  /* 0x0000004f00977202 */ /* 0x000fe20000000f00 */
        /* <DEDUP_REMOVED lines=8> */
[----:B------:R-:W-:Y:S01]  /*7600*/  @!P3 FMUL R10, R10, 16777216 ;  /* 0x4b8000000a0ab820 */ /* 0x000fe20000400000 */
        /* <DEDUP_REMOVED lines=11> */
[----:B------:R-:W-:Y:S01]  /*76c0*/  MOV R147, R126 ;  /* 0x0000007e00937202 */ /* 0x000fe20000000f00 */
[----:B------:R-:W-:Y:S01]  /*76d0*/  IMAD.MOV.U32 R117, RZ, RZ, R120 ;  /* 0x000000ffff757224 */ /* 0x000fe200078e0078 */
[----:B------:R-:W-:Y:S01]  /*76e0*/  MOV R79, R130 ;  /* 0x00000082004f7202 */ /* 0x000fe20000000f00 */
[----:B------:R-:W-:Y:S01]  /*76f0*/  IMAD R68, R31, 0x8, R66 ;  /* 0x000000081f447824 */ /* 0x000fe200078e0242 */
[----:B------:R-:W-:Y:S01]  /*7700*/  FSETP.GT.AND P1, PT, |R12|, 8.50705917302346158658e+37, PT ;  /* 0x7e8000000c00780b */ /* 0x000fe20003f24200 */
        /* <DEDUP_REMOVED lines=33> */
[----:B------:R-:W-:Y:S01]  /*7920*/  IMAD R72, R31, 0x8, R68 ;  /* 0x000000081f487824 */ /* 0x000fe200078e0244 */
[C---:B------:R-:W-:Y:S01]  /*7930*/  FSETP.GEU.AND P3, PT, |R12|.reuse, 1.175494350822287508e-38, PT ;  /* 0x008000000c00780b */ /* 0x040fe20003f6e200 */
[----:B------:R-:W-:Y:S01]  /*7940*/  @P1 FMUL R12, R12, 0.25 ;  /* 0x3e8000000c0c1820 */ /* 0x000fe20000400000 */
[----:B------:R-:W-:Y:S01]  /*7950*/  IADD3 R6, R33, -0x3f3504f3, RZ ;  /* 0xc0cafb0d21067810 */ /* 0x000fe20007ffe0ff */
[C---:B------:R-:W-:Y:S01]  /*7960*/  IMAD R76, R31.reuse, 0x8, R72 ;  /* 0x000000081f4c7824 */ /* 0x040fe200078e0248 */
[----:B------:R-:W-:Y:S01]  /*7970*/  MOV R21, R70 ;  /* 0x0000004600157202 */ /* 0x000fe20000000f00 */
[----:B0-----:R-:W-:Y:S01]  /*7980*/  FMUL R26, R8, R108 ;  /* 0x0000006c081a7220 */ /* 0x001fe20000400000 */
[----:B------:R-:W-:Y:S01]  /*7990*/  LOP3.LUT R24, R6, 0xff800000, RZ, 0xc0, !PT ;  /* 0xff80000006187812 */ /* 0x000fe200078ec0ff */
[C---:B------:R-:W-:Y:S01]  /*79a0*/  FMUL R25, R8.reuse, R109 ;  /* 0x0000006d08197220 */ /* 0x040fe20000400000 */
[C---:B------:R-:W-:Y:S01]  /*79b0*/  LEA R70, R31.reuse, R76, 0x3 ;  /* 0x0000004c1f467211 */ /* 0x040fe200078e18ff */
[C---:B------:R-:W-:Y:S01]  /*79c0*/  FMUL R54, R8.reuse, R93 ;  /* 0x0000005d08367220 */ /* 0x040fe20000400000 */
[----:B------:R-:W-:Y:S01]  /*79d0*/  MOV R141, R114 ;  /* 0x00000072008d7202 */ /* 0x000fe20000000f00 */
[----:B------:R-:W-:Y:S01]  /*79e0*/  FMUL R53, R8, R92 ;  /* 0x0000005c08357220 */ /* 0x000fe20000400000 */
[----:B------:R-:W-:Y:S01]  /*79f0*/  I2FP.F32.S32 R6, R24 ;  /* 0x0000001800067245 */ /* 0x000fe20000201400 */
[----:B------:R-:W-:Y:S01]  /*7a00*/  @!P3 FMUL R12, R12, 16777216 ;  /* 0x4b8000000c0cb820 */ /* 0x000fe20000400000 */
[----:B------:R-:W-:Y:S01]  /*7a10*/  IMAD R74, R31, 0x8, R70 ;  /* 0x000000081f4a7824 */ /* 0x000fe200078e0246 */
[----:B------:R-:W-:Y:S01]  /*7a20*/  FSETP.GT.AND P2, PT, |R14|, 8.50705917302346158658e+37, PT ;  /* 0x7e8000000e00780b */ /* 0x000fe20003f44200 */
        /* <DEDUP_REMOVED lines=12> */
[----:B------:R-:W-:Y:S01]  /*7af0*/  FFMA.FTZ R39, R6, 1.1920928955078125e-07, R39 ;  /* 0x3400000006277823 */ /* 0x000fe20000010027 */
[----:B------:R-:W0:Y:S01]  /*7b00*/  MUFU.RCP R8, R12 ;  /* 0x0000000c00087308 */ /* 0x000e220000001000 */
        /* <DEDUP_REMOVED lines=16> */
[----:B------:R-:W-:Y:S01]  /*7c10*/  LEA R6, R31, R74, 0x3 ;  /* 0x0000004a1f067211 */ /* 0x000fe200078e18ff */
[----:B------:R-:W-:Y:S01]  /*7c20*/  @!P3 FMUL R19, R19, 16777216 ;  /* 0x4b8000001313b820 */ /* 0x000fe20000400000 */
[C---:B------:R-:W-:Y:S01]  /*7c30*/  FSETP.GEU.AND P1, PT, |R14|.reuse, 1.175494350822287508e-38, PT ;  /* 0x008000000e00780b */ /* 0x040fe20003f2e200 */
[----:B------:R-:W-:Y:S01]  /*7c40*/  @P2 FMUL R14, R14, 0.25 ;  /* 0x3e8000000e0e2820 */ /* 0x000fe20000400000 */
[----:B------:R-:W-:Y:S01]  /*7c50*/  LOP3.LUT R48, R48, 0xff800000, RZ, 0xc0, !PT ;  /* 0xff80000030307812 */ /* 0x000fe200078ec0ff */
[----:B------:R-:W-:-:S02]  /*7c60*/  IMAD R86, R31, 0x8, R6 ;  /* 0x000000081f567824 */ /* 0x000fc400078e0206 */
[----:B------:R-:W-:Y:S01]  /*7c70*/  @!P3 FMUL R79, R79, 16777216 ;  /* 0x4b8000004f4fb820 */ /* 0x000fe20000400000 */
[----:B------:R-:W-:Y:S01]  /*7c80*/  @!P3 FMUL R122, R122, 16777216 ;  /* 0x4b8000007a7ab820 */ /* 0x000fe20000400000 */
[----:B------:R-:W-:Y:S01]  /*7c90*/  I2FP.F32.S32 R11, R48 ;  /* 0x00000030000b7245 */ /* 0x000fe20000201400 */
[----:B------:R-:W-:Y:S01]  /*7ca0*/  @!P3 FMUL R134, R134, 16777216 ;  /* 0x4b8000008686b820 */ /* 0x000fe20000400000 */
[----:B------:R-:W-:Y:S01]  /*7cb0*/  LEA R82, R31, R86, 0x3 ;  /* 0x000000561f527211 */ /* 0x000fe200078e18ff */
        /* <DEDUP_REMOVED lines=13> */
[----:B------:R-:W-:Y:S01]  /*7d90*/  FFMA.FTZ R42, R11, 1.1920928955078125e-07, R42 ;  /* 0x340000000b2a7823 */ /* 0x000fe2000001002a */
[----:B------:R-:W-:-:S02]  /*7da0*/  IMAD R80, R31, 0x8, R82 ;  /* 0x000000081f507824 */ /* 0x000fc400078e0252 */
        /* <DEDUP_REMOVED lines=16> */
[----:B------:R-:W-:Y:S01]  /*7eb0*/  LEA R78, R31, R80, 0x3 ;  /* 0x000000501f4e7211 */ /* 0x000fe200078e18ff */
[----:B------:R-:W0:Y:S01]  /*7ec0*/  MUFU.RCP R8, R14 ;  /* 0x0000000e00087308 */ /* 0x000e220000001000 */
[----:B------:R-:W-:Y:S01]  /*7ed0*/  @P2 FMUL R143, R143, 0.25 ;  /* 0x3e8000008f8f2820 */ /* 0x000fe20000400000 */
[----:B------:R-:W-:Y:S01]  /*7ee0*/  @P2 FMUL R125, R125, 0.25 ;  /* 0x3e8000007d7d2820 */ /* 0x000fe20000400000 */
[----:B------:R-:W-:Y:S01]  /*7ef0*/  @P2 FMUL R23, R23, 0.25 ;  /* 0x3e80000017172820 */ /* 0x000fe20000400000 */
[----:B------:R-:W-:-:S02]  /*7f00*/  IMAD R90, R31, 0x8, R78 ;  /* 0x000000081f5a7824 */ /* 0x000fc400078e024e */
[----:B------:R-:W-:Y:S01]  /*7f10*/  @!P1 FMUL R143, R143, 16777216 ;  /* 0x4b8000008f8f9820 */ /* 0x000fe20000400000 */
[----:B------:R-:W-:Y:S01]  /*7f20*/  @!P1 FMUL R125, R125, 16777216 ;  /* 0x4b8000007d7d9820 */ /* 0x000fe20000400000 */
[----:B------:R-:W-:Y:S01]  /*7f30*/  @P2 FMUL R129, R129, 0.25 ;  /* 0x3e80000081812820 */ /* 0x000fe20000400000 */
[----:B------:R-:W-:Y:S01]  /*7f40*/  F2FP.F16.F32.PACK_AB R17, R17, R84 ;  /* 0x000000541111723e */ /* 0x000fe200000000ff */
[----:B------:R-:W-:Y:S01]  /*7f50*/  @!P1 FMUL R23, R23, 16777216 ;  /* 0x4b80000017179820 */ /* 0x000fe20000400000 */
[----:B------:R-:W-:Y:S01]  /*7f60*/  LEA R88, R31, R90, 0x3 ;  /* 0x0000005a1f587211 */ /* 0x000fe200078e18ff */
[----:B------:R-:W-:Y:S01]  /*7f70*/  @!P1 FMUL R129, R129, 16777216 ;  /* 0x4b80000081819820 */ /* 0x000fe20000400000 */
[----:B------:R-:W-:Y:S01]  /*7f80*/  @P2 FMUL R113, R113, 0.25 ;  /* 0x3e80000071712820 */ /* 0x000fe20000400000 */
[----:B------:R-:W-:Y:S01]  /*7f90*/  @P2 FMUL R115, R115, 0.25 ;  /* 0x3e80000073732820 */ /* 0x000fe20000400000 */
[----:B------:R-:W-:Y:S01]  /*7fa0*/  LOP3.LUT R47, R47, 0xff800000, RZ, 0xc0, !PT ;  /* 0xff8000002f2f7812 */ /* 0x000fe200078ec0ff */
[----:B------:R-:W-:-:S02]  /*7fb0*/  IMAD R84, R31, 0x8, R88 ;  /* 0x000000081f547824 */ /* 0x000fc400078e0258 */
[----:B------:R-:W-:Y:S01]  /*7fc0*/  @P2 FMUL R132, R132, 0.25 ;  /* 0x3e80000084842820 */ /* 0x000fe20000400000 */
[C---:B0-----:R-:W-:Y:S01]  /*7fd0*/  FMUL R21, R8.reuse, R143 ;  /* 0x0000008f08157220 */ /* 0x041fe20000400000 */
[C---:B------:R-:W-:Y:S01]  /*7fe0*/  FMUL R92, R8.reuse, R125 ;  /* 0x0000007d085c7220 */ /* 0x040fe20000400000 */
[C---:B------:R-:W-:Y:S01]  /*7ff0*/  FMUL R23, R8.reuse, R23 ;  /* 0x0000001708177220 */ /* 0x040fe20000400000 */
[----:B------:R-:W-:Y:S01]  /*8000*/  FMUL R94, R8, R129 ;  /* 0x00000081085e7220 */ /* 0x000fe20000400000 */
[----:B------:R-:W-:Y:S01]  /*8010*/  @P2 FMUL R9, R9, 0.25 ;  /* 0x3e80000009092820 */ /* 0x000fe20000400000 */
[----:B------:R-:W-:Y:S01]  /*8020*/  @!P1 FMUL R113, R113, 16777216 ;  /* 0x4b80000071719820 */ /* 0x000fe20000400000 */
[----:B------:R-:W-:Y:S01]  /*8030*/  F2FP.F16.F32.PACK_AB R21, R21, R92 ;  /* 0x0000005c1515723e */ /* 0x000fe200000000ff */
[----:B------:R-:W-:Y:S01]  /*8040*/  @!P1 FMUL R115, R115, 16777216 ;  /* 0x4b80000073739820 */ /* 0x000fe20000400000 */
[----:B------:R-:W-:Y:S01]  /*8050*/  LEA R92, R31, R84, 0x3 ;  /* 0x000000541f5c7211 */ /* 0x000fe200078e18ff */
        /* <DEDUP_REMOVED lines=8> */
[----:B------:R-:W-:Y:S01]  /*80e0*/  FSEL R44, RZ, -23, P5 ;  /* 0xc1b80000ff2c7808 */ /* 0x000fe20002800000 */
[----:B------:R-:W-:Y:S01]  /*80f0*/  @!P1 FMUL R132, R132, 16777216 ;  /* 0x4b80000084849820 */ /* 0x000fe20000400000 */
[----:B------:R-:W-:Y:S01]  /*8100*/  I2FP.F32.S32 R13, R47 ;  /* 0x0000002f000d7245 */ /* 0x000fe20000201400 */
[----:B------:R-:W-:Y:S01]  /*8110*/  @!P1 FMUL R9, R9, 16777216 ;  /* 0x4b80000009099820 */ /* 0x000fe20000400000 */
[C---:B------:R-:W-:Y:S01]  /*8120*/  FMUL R15, R8.reuse, R113 ;  /* 0x00000071080f7220 */ /* 0x040fe20000400000 */
[----:B------:R-:W-:Y:S01]  /*8130*/  FMUL R102, R8, R115 ;  /* 0x0000007308667220 */ /* 0x000fe20000400000 */
[----:B------:R-:W-:Y:S01]  /*8140*/  F2FP.F16.F32.PACK_AB R23, R23, R94 ;  /* 0x0000005e1717723e */ /* 0x000fe200000000ff */
[----:B------:R-:W-:-:S02]  /*8150*/  IMAD R94, R31, 0x8, R92 ;  /* 0x000000081f5e7824 */ /* 0x000fc400078e025c */
        /* <DEDUP_REMOVED lines=8> */
[C---:B------:R-:W-:Y:S01]  /*81e0*/  FMUL R12, R8.reuse, R132 ;  /* 0x00000084080c7220 */ /* 0x040fe20000400000 */
[C---:B------:R-:W-:Y:S01]  /*81f0*/  FMUL R9, R8.reuse, R9 ;  /* 0x0000000908097220 */ /* 0x040fe20000400000 */
[----:B------:R-:W-:Y:S01]  /*8200*/  FFMA.FTZ R44, R13, 1.1920928955078125e-07, R44 ;  /* 0x340000000d2c7823 */ /* 0x000fe2000001002c */
[----:B------:R-:W-:Y:S01]  /*8210*/  F2FP.F16.F32.PACK_AB R15, R15, R102 ;  /* 0x000000660f0f723e */ /* 0x000fe200000000ff */
[C---:B------:R-:W-:Y:S01]  /*8220*/  FMUL R22, R8.reuse, R121 ;  /* 0x0000007908167220 */ /* 0x040fe20000400000 */
[C---:B------:R-:W-:Y:S01]  /*8230*/  FMUL R14, R8.reuse, R117 ;  /* 0x00000075080e7220 */ /* 0x040fe20000400000 */
[C---:B------:R-:W-:Y:S01]  /*8240*/  FMUL R83, R8.reuse, R135 ;  /* 0x0000008708537220 */ /* 0x040fe20000400000 */
[C---:B------:R-:W-:Y:S01]  /*8250*/  FMUL R85, R8.reuse, R137 ;  /* 0x0000008908557220 */ /* 0x040fe20000400000 */
[C---:B------:R-:W-:Y:S01]  /*8260*/  FMUL R13, R8.reuse, R112 ;  /* 0x00000070080d7220 */ /* 0x040fe20000400000 */
[C---:B------:R-:W-:Y:S01]  /*8270*/  FMUL R20, R8.reuse, R133 ;  /* 0x0000008508147220 */ /* 0x040fe20000400000 */
[C---:B------:R-:W-:Y:S01]  /*8280*/  FMUL R77, R8.reuse, R77 ;  /* 0x0000004d084d7220 */ /* 0x040fe20000400000 */
[----:B------:R-:W-:Y:S01]  /*8290*/  LEA R102, R31, R94, 0x3 ;  /* 0x0000005e1f667211 */ /* 0x000fe200078e18ff */
[----:B------:R-:W-:Y:S01]  /*82a0*/  FMUL R8, R8, R124 ;  /* 0x0000007c08087220 */ /* 0x000fe20000400000 */
[----:B------:R-:W-:Y:S01]  /*82b0*/  F2FP.F16.F32.PACK_AB R12, R12, R9 ;  /* 0x000000090c0c723e */ /* 0x000fe200000000ff */
[----:B------:R-:W-:Y:S01]  /*82c0*/  FADD R46, R46, -1 ;  /* 0xbf8000002e2e7421 */ /* 0x000fe20000000000 */
[----:B------:R-:W-:Y:S01]  /*82d0*/  F2FP.F16.F32.PACK_AB R9, R87, R104 ;  /* 0x000000685709723e */ /* 0x000fe200000000ff */
[----:B------:R-:W-:Y:S01]  /*82e0*/  IMAD R104, R31, 0x8, R102 ;  /* 0x000000081f687824 */ /* 0x000fe200078e0266 */
[----:B------:R-:W-:Y:S01]  /*82f0*/  IADD3 R47, R0, -R47, RZ ;  /* 0x8000002f002f7210 */ /* 0x000fe20007ffe0ff */
[----:B------:R-:W-:Y:S01]  /*8300*/  IMAD.IADD R48, R35, 0x1, -R48 ;  /* 0x0000000123307824 */ /* 0x000fe200078e0a30 */
[----:B------:R-:W-:-:S02]  /*8310*/  F2FP.F16.F32.PACK_AB R13, R13, R8 ;  /* 0x000000080d0d723e */ /* 0x000fc400000000ff */
[----:B------:R-:W-:Y:S01]  /*8320*/  F2FP.F16.F32.PACK_AB R14, R14, R85 ;  /* 0x000000550e0e723e */ /* 0x000fe200000000ff */
[----:B------:R-:W-:Y:S01]  /*8330*/  BAR.SYNC.DEFER_BLOCKING 0x0 ;  /* 0x0000000000007b1d */ /* 0x000fe20000010000 */
[----:B------:R-:W-:Y:S01]  /*8340*/  F2FP.F16.F32.PACK_AB R19, R19, R10 ;  /* 0x0000000a1313723e */ /* 0x000fe200000000ff */
[----:B------:R-:W-:Y:S01]  /*8350*/  FADD R47, R47, -1 ;  /* 0xbf8000002f2f7421 */ /* 0x000fe20000000000 */
[----:B------:R-:W-:Y:S01]  /*8360*/  F2FP.F16.F32.PACK_AB R20, R20, R77 ;  /* 0x0000004d1414723e */ /* 0x000fe200000000ff */
[----:B------:R-:W-:Y:S01]  /*8370*/  FADD R48, R48, -1 ;  /* 0xbf80000030307421 */ /* 0x000fe20000000000 */
[----:B------:R-:W-:Y:S02]  /*8380*/  F2FP.F16.F32.PACK_AB R8, R89, R134 ;  /* 0x000000865908723e */ /* 0x000fe400000000ff */
[----:B------:R-:W-:Y:S02]  /*8390*/  F2FP.F16.F32.PACK_AB R10, R79, R122 ;  /* 0x0000007a4f0a723e */ /* 0x000fe400000000ff */
[----:B------:R-:W-:Y:S01]  /*83a0*/  F2FP.F16.F32.PACK_AB R11, R11, R106 ;  /* 0x0000006a0b0b723e */ /* 0x000fe200000000ff */
[----:B------:R-:W-:Y:S01]  /*83b0*/  IMAD R106, R31, 0x8, R104 ;  /* 0x000000081f6a7824 */ /* 0x000fe200078e0268 */
[----:B------:R-:W-:-:S02]  /*83c0*/  MOV R77, 0x3dc6b27f ;  /* 0x3dc6b27f004d7802 */ /* 0x000fc40000000f00 */
[C---:B------:R-:W-:Y:S02]  /*83d0*/  IADD3 R24, R33.reuse, -R24, RZ ;  /* 0x8000001821187210 */ /* 0x040fe40007ffe0ff */
[----:B------:R-:W-:Y:S02]  /*83e0*/  F2FP.F16.F32.PACK_AB R16, R16, R91 ;  /* 0x0000005b1010723e */ /* 0x000fe400000000ff */
[----:B------:R-:W-:Y:S02]  /*83f0*/  F2FP.F16.F32.PACK_AB R18, R18, R81 ;  /* 0x000000511212723e */ /* 0x000fe400000000ff */
[----:B------:R-:W-:Y:S02]  /*8400*/  F2FP.F16.F32.PACK_AB R22, R22, R83 ;  /* 0x000000531616723e */ /* 0x000fe400000000ff */
[----:B------:R-:W-:Y:S02]  /*8410*/  ISETP.GE.U32.AND P1, PT, R33, 0x7f800000, PT ;  /* 0x7f8000002100780c */ /* 0x000fe40003f26070 */
[----:B------:R-:W-:Y:S01]  /*8420*/  ISETP.GE.U32.AND P6, PT, R35, 0x7f800000, PT ;  /* 0x7f8000002300780c */ /* 0x000fe20003fc6070 */
[----:B------:R0:W-:Y:S01]  /*8430*/  STS.128 [R45], R12 ;  /* 0x0000000c2d007388 */ /* 0x0001e20000000c00 */
[----:B------:R-:W-:-:S02]  /*8440*/  ISETP.GE.U32.AND P4, PT, R37, 0x7f800000, PT ;  /* 0x7f8000002500780c */ /* 0x000fc40003f86070 */
[----:B------:R-:W-:Y:S01]  /*8450*/  ISETP.GE.U32.AND P5, PT, R0, 0x7f800000, PT ;  /* 0x7f8000000000780c */ /* 0x000fe20003fa6070 */
[----:B------:R1:W-:Y:S01]  /*8460*/  STS.128 [R45+0x280], R8 ;  /* 0x000280082d007388 */ /* 0x0003e20000000c00 */
[----:B------:R-:W-:Y:S02]  /*8470*/  F2FP.F16.F32.PACK_AB R27, R27, R52 ;  /* 0x000000341b1b723e */ /* 0x000fe400000000ff */
[----:B------:R-:W-:Y:S01]  /*8480*/  FSETP.NEU.AND P3, PT, R33, RZ, PT ;  /* 0x000000ff2100720b */ /* 0x000fe20003f6d000 */
[----:B------:R2:W-:Y:S01]  /*8490*/  STS.128 [R45+0x80], R16 ;  /* 0x000080102d007388 */ /* 0x0005e20000000c00 */
[----:B------:R-:W-:-:S03]  /*84a0*/  FSETP.NEU.AND P2, PT, R35, RZ, PT ;  /* 0x000000ff2300720b */ /* 0x000fc60003f4d000 */
[----:B------:R3:W-:Y:S01]  /*84b0*/  STS.128 [R45+0x200], R20 ;  /* 0x000200142d007388 */ /* 0x0007e20000000c00 */
[----:B0-----:R-:W-:Y:S01]  /*84c0*/  F2FP.F16.F32.PACK_AB R12, R49, R108 ;  /* 0x0000006c310c723e */ /* 0x001fe200000000ff */
[----:B------:R-:W-:Y:S02]  /*84d0*/  IMAD R108, R31, 0x8, R106 ;  /* 0x000000081f6c7824 */ /* 0x000fe400078e026a */
[----:B------:R-:W-:Y:S01]  /*84e0*/  FADD R49, R24, -1 ;  /* 0xbf80000018317421 */ /* 0x000fe20000000000 */
[----:B------:R-:W-:Y:S01]  /*84f0*/  F2FP.F16.F32.PACK_AB R13, R69, R116 ;  /* 0x00000074450d723e */ /* 0x000fe200000000ff */
[-C--:B-1----:R-:W-:Y:S01]  /*8500*/  FFMA.FTZ R11, R46, R77.reuse, -0.16845393180847167969 ;  /* 0xbe2c7f302e0b7423 */ /* 0x082fe2000001004d */
[-C--:B------:R-:W-:Y:S01]  /*8510*/  FFMA.FTZ R10, R47, R77.reuse, -0.16845393180847167969 ;  /* 0xbe2c7f302f0a7423 */ /* 0x080fe2000001004d */
[----:B------:R-:W-:Y:S01]  /*8520*/  LEA R112, R31, R108, 0x3 ;  /* 0x0000006c1f707211 */ /* 0x000fe200078e18ff */
[----:B------:R-:W-:Y:S01]  /*8530*/  FFMA.FTZ R9, R48, R77, -0.16845393180847167969 ;  /* 0xbe2c7f3030097423 */ /* 0x000fe2000001004d */
[C---:B------:R-:W-:Y:S01]  /*8540*/  FFMA.FTZ R11, R46.reuse, R11, 0.1716887056827545166 ;  /* 0x3e2fcf2a2e0b7423 */ /* 0x040fe2000001000b */
[----:B------:R-:W-:Y:S01]  /*8550*/  FFMA.FTZ R10, R47, R10, 0.1716887056827545166 ;  /* 0x3e2fcf2a2f0a7423 */ /* 0x000fe2000001000a */
[----:B--2---:R-:W-:Y:S01]  /*8560*/  FFMA.FTZ R18, R49, R77, -0.16845393180847167969 ;  /* 0xbe2c7f3031127423 */ /* 0x004fe2000001004d */
[----:B------:R-:W-:Y:S01]  /*8570*/  F2FP.F16.F32.PACK_AB R17, R67, R114 ;  /* 0x000000724311723e */ /* 0x000fe200000000ff */
[----:B------:R-:W-:Y:S01]  /*8580*/  FFMA.FTZ R11, R46, R11, -0.17900948226451873779 ;  /* 0xbe374e432e0b7423 */ /* 0x000fe2000001000b */
[----:B------:R-:W-:Y:S01]  /*8590*/  FFMA.FTZ R10, R47, R10, -0.17900948226451873779 ;  /* 0xbe374e432f0a7423 */ /* 0x000fe2000001000a */
[----:B------:R-:W-:-:S02]  /*85a0*/  IMAD R114, R31, 0x8, R112 ;  /* 0x000000081f727824 */ /* 0x000fc400078e0270 */
[----:B---3--:R-:W-:Y:S01]  /*85b0*/  FFMA.FTZ R20, R49, R18, 0.1716887056827545166 ;  /* 0x3e2fcf2a31147423 */ /* 0x008fe20000010012 */
[----:B------:R-:W-:Y:S01]  /*85c0*/  FFMA.FTZ R11, R46, R11, 0.20512372255325317383 ;  /* 0x3e520bf42e0b7423 */ /* 0x000fe2000001000b */
[----:B------:R-:W-:Y:S01]  /*85d0*/  FFMA.FTZ R10, R47, R10, 0.20512372255325317383 ;  /* 0x3e520bf42f0a7423 */ /* 0x000fe2000001000a */
[----:B------:R-:W-:Y:S01]  /*85e0*/  FFMA.FTZ R9, R48, R9, 0.1716887056827545166 ;  /* 0x3e2fcf2a30097423 */ /* 0x000fe20000010009 */
[----:B------:R-:W-:Y:S01]  /*85f0*/  FFMA.FTZ R20, R49, R20, -0.17900948226451873779 ;  /* 0xbe374e4331147423 */ /* 0x000fe20000010014 */
[----:B------:R-:W-:Y:S01]  /*8600*/  LEA R116, R31, R114, 0x3 ;  /* 0x000000721f747211 */ /* 0x000fe200078e18ff */
[----:B------:R-:W-:Y:S01]  /*8610*/  FFMA.FTZ R11, R46, R11, -0.24046532809734344482 ;  /* 0xbe763c8b2e0b7423 */ /* 0x000fe2000001000b */
[----:B------:R-:W-:Y:S01]  /*8620*/  FFMA.FTZ R10, R47, R10, -0.24046532809734344482 ;  /* 0xbe763c8b2f0a7423 */ /* 0x000fe2000001000a */
[----:B------:R-:W-:Y:S01]  /*8630*/  FFMA.FTZ R9, R48, R9, -0.17900948226451873779 ;  /* 0xbe374e4330097423 */ /* 0x000fe20000010009 */
[----:B------:R-:W-:Y:S01]  /*8640*/  F2FP.F16.F32.PACK_AB R16, R75, R118 ;  /* 0x000000764b10723e */ /* 0x000fe200000000ff */
[----:B------:R-:W-:Y:S01]  /*8650*/  FFMA.FTZ R20, R49, R20, 0.20512372255325317383 ;  /* 0x3e520bf431147423 */ /* 0x000fe20000010014 */
[----:B------:R-:W-:-:S02]  /*8660*/  IMAD R118, R31, 0x8, R116 ;  /* 0x000000081f767824 */ /* 0x000fc400078e0274 */
[----:B------:R-:W-:Y:S01]  /*8670*/  FFMA.FTZ R11, R46, R11, 0.28857114911079406738 ;  /* 0x3e93bf992e0b7423 */ /* 0x000fe2000001000b */
[----:B------:R-:W-:Y:S01]  /*8680*/  FFMA.FTZ R10, R47, R10, 0.28857114911079406738 ;  /* 0x3e93bf992f0a7423 */ /* 0x000fe2000001000a */
[----:B------:R-:W-:Y:S01]  /*8690*/  FFMA.FTZ R9, R48, R9, 0.20512372255325317383 ;  /* 0x3e520bf430097423 */ /* 0x000fe20000010009 */
[----:B------:R-:W-:Y:S01]  /*86a0*/  FFMA.FTZ R22, R49, R20, -0.24046532809734344482 ;  /* 0xbe763c8b31167423 */ /* 0x000fe20000010014 */
[----:B------:R-:W-:Y:S01]  /*86b0*/  LEA R122, R31, R118, 0x3 ;  /* 0x000000761f7a7211 */ /* 0x000fe200078e18ff */
[----:B------:R-:W-:Y:S01]  /*86c0*/  FFMA.FTZ R11, R46, R11, -0.36067417263984680176 ;  /* 0xbeb8aa492e0b7423 */ /* 0x000fe2000001000b */
[----:B------:R-:W-:Y:S01]  /*86d0*/  FFMA.FTZ R10, R47, R10, -0.36067417263984680176 ;  /* 0xbeb8aa492f0a7423 */ /* 0x000fe2000001000a */
[----:B------:R-:W-:Y:S01]  /*86e0*/  FFMA.FTZ R9, R48, R9, -0.24046532809734344482 ;  /* 0xbe763c8b30097423 */ /* 0x000fe20000010009 */
[----:B------:R-:W-:Y:S01]  /*86f0*/  FFMA.FTZ R22, R49, R22, 0.28857114911079406738 ;  /* 0x3e93bf9931167423 */ /* 0x000fe20000010016 */
[----:B------:R-:W-:Y:S01]  /*8700*/  F2FP.F16.F32.PACK_AB R14, R61, R110 ;  /* 0x0000006e3d0e723e */ /* 0x000fe200000000ff */
[----:B------:R-:W-:Y:S01]  /*8710*/  FFMA.FTZ R11, R46, R11, 0.48089820146560668945 ;  /* 0x3ef6384a2e0b7423 */ /* 0x000fe2000001000b */
[----:B------:R-:W-:Y:S01]  /*8720*/  F2FP.F16.F32.PACK_AB R15, R26, R53 ;  /* 0x000000351a0f723e */ /* 0x000fe200000000ff */
[----:B------:R-:W-:Y:S01]  /*8730*/  FFMA.FTZ R10, R47, R10, 0.48089820146560668945 ;  /* 0x3ef6384a2f0a7423 */ /* 0x000fe2000001000a */
[----:B------:R-:W-:Y:S01]  /*8740*/  F2FP.F16.F32.PACK_AB R20, R73, R130 ;  /* 0x000000824914723e */ /* 0x000fe200000000ff */
[----:B------:R-:W-:-:S02]  /*8750*/  IMAD R130, R31, 0x8, R122 ;  /* 0x000000081f827824 */ /* 0x000fc400078e027a */
[----:B------:R-:W-:Y:S01]  /*8760*/  FFMA.FTZ R9, R48, R9, 0.28857114911079406738 ;  /* 0x3e93bf9930097423 */ /* 0x000fe20000010009 */
[----:B------:R-:W-:Y:S01]  /*8770*/  FFMA.FTZ R8, R49, R22, -0.36067417263984680176 ;  /* 0xbeb8aa4931087423 */ /* 0x000fe20000010016 */
[----:B------:R-:W-:Y:S01]  /*8780*/  FFMA.FTZ R11, R46, R11, -0.72134751081466674805 ;  /* 0xbf38aa3b2e0b7423 */ /* 0x000fe2000001000b */
[----:B------:R-:W-:Y:S01]  /*8790*/  FFMA.FTZ R10, R47, R10, -0.72134751081466674805 ;  /* 0xbf38aa3b2f0a7423 */ /* 0x000fe2000001000a */
[----:B------:R0:W-:Y:S01]  /*87a0*/  STS.128 [R45+0x100], R12 ;  /* 0x0001000c2d007388 */ /* 0x0001e20000000c00 */
[----:B------:R-:W-:Y:S01]  /*87b0*/  FFMA.FTZ R9, R48, R9, -0.36067417263984680176 ;  /* 0xbeb8aa4930097423 */ /* 0x000fe20000010009 */
[----:B------:R-:W-:Y:S01]  /*87c0*/  FFMA.FTZ R8, R49, R8, 0.48089820146560668945 ;  /* 0x3ef6384a31087423 */ /* 0x000fe20000010008 */
[----:B------:R-:W-:Y:S01]  /*87d0*/  FMUL R11, R46, R11 ;  /* 0x0000000b2e0b7220 */ /* 0x000fe20000400000 */
[----:B------:R-:W-:Y:S01]  /*87e0*/  FMUL R10, R47, R10 ;  /* 0x0000000a2f0a7220 */ /* 0x000fe20000400000 */
[----:B------:R-:W-:Y:S01]  /*87f0*/  FFMA.FTZ R9, R48, R9, 0.48089820146560668945 ;  /* 0x3ef6384a30097423 */ /* 0x000fe20000010009 */
[----:B------:R-:W-:Y:S01]  /*8800*/  F2FP.F16.F32.PACK_AB R18, R59, R100 ;  /* 0x000000643b12723e */ /* 0x000fe200000000ff */
[----:B------:R-:W-:Y:S01]  /*8810*/  FFMA.FTZ R8, R49, R8, -0.72134751081466674805 ;  /* 0xbf38aa3b31087423 */ /* 0x000fe20000010008 */
[----:B------:R-:W-:Y:S01]  /*8820*/  F2FP.F16.F32.PACK_AB R19, R25, R54 ;  /* 0x000000361913723e */ /* 0x000fe200000000ff */
[----:B------:R-:W-:Y:S01]  /*8830*/  FMUL R11, R46, R11 ;  /* 0x0000000b2e0b7220 */ /* 0x000fe20000400000 */
[----:B------:R-:W-:Y:S01]  /*8840*/  FMUL R10, R47, R10 ;  /* 0x0000000a2f0a7220 */ /* 0x000fe20000400000 */
[----:B------:R-:W-:Y:S01]  /*8850*/  FFMA.FTZ R9, R48, R9, -0.72134751081466674805 ;  /* 0xbf38aa3b30097423 */ /* 0x000fe20000010009 */
[----:B------:R-:W-:Y:S01]  /*8860*/  FMUL R8, R49, R8 ;  /* 0x0000000831087220 */ /* 0x000fe20000400000 */
[----:B------:R1:W-:Y:S01]  /*8870*/  STS.128 [R45+0x300], R16 ;  /* 0x000300102d007388 */ /* 0x0003e20000000c00 */
[----:B------:R-:W-:Y:S01]  /*8880*/  FFMA.FTZ R46, R46, 1.4426950216293334961, R11 ;  /* 0x3fb8aa3b2e2e7823 */ /* 0x000fe2000001000b */
[C---:B------:R-:W-:Y:S01]  /*8890*/  FMUL R9, R48.reuse, R9 ;  /* 0x0000000930097220 */ /* 0x040fe20000400000 */
[----:B0-----:R-:W-:Y:S01]  /*88a0*/  LEA R12, R31, R130, 0x3 ;  /* 0x000000821f0c7211 */ /* 0x001fe200078e18ff */
[----:B------:R-:W-:Y:S01]  /*88b0*/  FFMA.FTZ R47, R47, 1.4426950216293334961, R10 ;  /* 0x3fb8aa3b2f2f7823 */ /* 0x000fe2000001000a */
[----:B------:R-:W-:Y:S01]  /*88c0*/  FMUL R8, R49, R8 ;  /* 0x0000000831087220 */ /* 0x000fe20000400000 */
[----:B------:R-:W0:Y:S01]  /*88d0*/  LDC.64 R10, c[0x0][0x228] ;  /* 0x00008a00ff0a7b82 */ /* 0x000e220000000a00 */
[----:B------:R-:W-:Y:S01]  /*88e0*/  FMUL R9, R48, R9 ;  /* 0x0000000930097220 */ /* 0x000fe20000400000 */
[----:B------:R-:W-:-:S02]  /*88f0*/  IMAD R14, R31, 0x8, R12 ;  /* 0x000000081f0e7824 */ /* 0x000fc400078e020c */
[----:B------:R-:W-:Y:S01]  /*8900*/  FFMA.FTZ R8, R49, 1.4426950216293334961, R8 ;  /* 0x3fb8aa3b31087823 */ /* 0x000fe20000010008 */
[----:B------:R-:W-:Y:S01]  /*8910*/  F2FP.F16.F32.PACK_AB R21, R65, R126 ;  /* 0x0000007e4115723e */ /* 0x000fe200000000ff */
[----:B------:R-:W-:Y:S01]  /*8920*/  FFMA.FTZ R9, R48, 1.4426950216293334961, R9 ;  /* 0x3fb8aa3b30097823 */ /* 0x000fe20000010009 */
[----:B------:R-:W-:Y:S01]  /*8930*/  F2FP.F16.F32.PACK_AB R22, R57, R98 ;  /* 0x000000623916723e */ /* 0x000fe200000000ff */
[----:B------:R-:W-:Y:S01]  /*8940*/  FADD R115, R39, R8 ;  /* 0x0000000827737221 */ /* 0x000fe20000000000 */
[----:B------:R-:W-:Y:S01]  /*8950*/  F2FP.F16.F32.PACK_AB R23, R50, R51 ;  /* 0x000000333217723e */ /* 0x000fe200000000ff */
[----:B------:R-:W-:Y:S01]  /*8960*/  FADD R117, R42, R9 ;  /* 0x000000092a757221 */ /* 0x000fe20000000000 */
[----:B-1----:R-:W-:Y:S01]  /*8970*/  LEA R16, R31, R14, 0x3 ;  /* 0x0000000e1f107211 */ /* 0x002fe200078e18ff */
[----:B------:R-:W-:Y:S01]  /*8980*/  FADD R119, R43, R46 ;  /* 0x0000002e2b777221 */ /* 0x000fe20000000000 */
[----:B------:R-:W-:Y:S01]  /*8990*/  @P1 MOV R8, 0x7f800000 ;  /* 0x7f80000000081802 */ /* 0x000fe20000000f00 */
[----:B------:R1:W-:Y:S01]  /*89a0*/  STS.128 [R45+0x180], R20 ;  /* 0x000180142d007388 */ /* 0x0003e20000000c00 */
[----:B------:R-:W-:-:S02]  /*89b0*/  LEA R18, R31, R16, 0x3 ;  /* 0x000000101f127211 */ /* 0x000fc400078e18ff */
[----:B------:R-:W-:Y:S01]  /*89c0*/  @P6 MOV R42, 0x7f800000 ;  /* 0x7f800000002a6802 */ /* 0x000fe20000000f00 */
[----:B------:R-:W-:Y:S01]  /*89d0*/  @P1 FFMA.FTZ R115, R33, R8, +INF ;  /* 0x7f80000021731423 */ /* 0x000fe20000010008 */
[----:B------:R-:W-:Y:S01]  /*89e0*/  IMAD R8, R247, UR5, RZ ;  /* 0x00000005f7087c24 */ /* 0x000fe2000f8e02ff */
[----:B------:R-:W-:Y:S01]  /*89f0*/  F2FP.F16.F32.PACK_AB R24, R71, R128 ;  /* 0x000000804718723e */ /* 0x000fe200000000ff */
[----:B------:R-:W-:Y:S01]  /*8a00*/  IMAD R140, R31, 0x8, R18 ;  /* 0x000000081f8c7824 */ /* 0x000fe200078e0212 */
[----:B------:R-:W-:Y:S01]  /*8a10*/  F2FP.F16.F32.PACK_AB R25, R63, R120 ;  /* 0x000000783f19723e */ /* 0x000fe200000000ff */
[----:B------:R-:W-:Y:S01]  /*8a20*/  @P6 FFMA.FTZ R117, R35, R42, +INF ;  /* 0x7f80000023756423 */ /* 0x000fe2000001002a */
[----:B------:R-:W-:Y:S01]  /*8a30*/  F2FP.F16.F32.PACK_AB R26, R55, R96 ;  /* 0x00000060371a723e */ /* 0x000fe200000000ff */
[C---:B------:R-:W-:Y:S01]  /*8a40*/  IMAD.SHL.U32 R9, R8.reuse, 0x2, RZ ;  /* 0x0000000208097824 */ /* 0x040fe200078e00ff */
[----:B------:R-:W-:Y:S01]  /*8a50*/  @P4 MOV R42, 0x7f800000 ;  /* 0x7f800000002a4802 */ /* 0x000fe20000000f00 */
[----:B------:R-:W-:Y:S01]  /*8a60*/  UIMAD.WIDE UR4, UR4, 0x2, URZ ;  /* 0x00000002040478a5 */ /* 0x000fe2000f8e023f */
[----:B------:R-:W-:Y:S01]  /*8a70*/  IMAD.HI R8, R8, 0x2, RZ ;  /* 0x0000000208087827 */ /* 0x000fe200078e02ff */
[----:B------:R2:W-:Y:S01]  /*8a80*/  STS.128 [R45+0x380], R24 ;  /* 0x000380182d007388 */ /* 0x0005e20000000c00 */
[----:B-1----:R-:W-:-:S02]  /*8a90*/  LEA R20, R31, R140, 0x3 ;  /* 0x0000008c1f147211 */ /* 0x002fc400078e18ff */
[----:B------:R-:W-:Y:S01]  /*8aa0*/  @P4 FFMA.FTZ R119, R37, R42, +INF ;  /* 0x7f80000025774423 */ /* 0x000fe2000001002a */
[----:B------:R-:W-:Y:S01]  /*8ab0*/  BAR.SYNC.DEFER_BLOCKING 0x0 ;  /* 0x0000000000007b1d */ /* 0x000fe20000010000 */
[----:B0-----:R-:W-:Y:S01]  /*8ac0*/  IADD3 R173, P4, P6, R9, UR8, R10 ;  /* 0x0000000809ad7c10 */ /* 0x001fe2000fe9e00a */
[----:B------:R-:W-:Y:S01]  /*8ad0*/  IMAD R22, R31, 0x8, R20 ;  /* 0x000000081f167824 */ /* 0x000fe200078e0214 */
[----:B------:R-:W-:Y:S01]  /*8ae0*/  @P5 MOV R13, 0x7f800000 ;  /* 0x7f800000000d5802 */ /* 0x000fe20000000f00 */
[----:B------:R-:W-:Y:S01]  /*8af0*/  FADD R120, R44, R47 ;  /* 0x0000002f2c787221 */ /* 0x000fe20000000000 */
[----:B------:R-:W-:Y:S01]  /*8b00*/  IADD3.X R177, R8, UR5, R11, P4, P6 ;  /* 0x0000000508b17c10 */ /* 0x000fe2000a7ec40b */
[----:B------:R-:W-:Y:S01]  /*8b10*/  ULDC UR4, c[0x0][0x27c] ;  /* 0x00009f0000047ab9 */ /* 0x000fe20000000800 */
[----:B------:R-:W-:Y:S01]  /*8b20*/  LEA R42, P4, R28, R173, 0x1 ;  /* 0x000000ad1c2a7211 */ /* 0x000fe200078808ff */
[----:B------:R-:W-:Y:S01]  /*8b30*/  @P5 FFMA.FTZ R120, R0, R13, +INF ;  /* 0x7f80000000785423 */ /* 0x000fe2000001000d */
[-C--:B------:R-:W-:Y:S01]  /*8b40*/  LEA R46, P6, R29, R173.reuse, 0x1 ;  /* 0x000000ad1d2e7211 */ /* 0x080fe200078c08ff */
[----:B------:R-:W-:Y:S01]  /*8b50*/  UIMAD UR4, UR7, UR4, URZ ;  /* 0x00000004070472a4 */ /* 0x000fe2000f8e023f */
[----:B------:R-:W-:-:S02]  /*8b60*/  LEA R44, P5, R30, R173, 0x1 ;  /* 0x000000ad1e2c7211 */ /* 0x000fc400078a08ff */
[----:B--2---:R-:W-:Y:S01]  /*8b70*/  LEA R24, R31, R22, 0x3 ;  /* 0x000000161f187211 */ /* 0x004fe200078e18ff */
[----:B------:R-:W-:Y:S01]  /*8b80*/  USHF.L.U32 UR7, UR4, 0x2, URZ ;  /* 0x0000000204077899 */ /* 0x000fe2000800063f */
[-C--:B------:R-:W-:Y:S01]  /*8b90*/  LEA.HI.X.SX32 R43, R28, R177.reuse, 0x1, P4 ;  /* 0x000000b11c2b7211 */ /* 0x080fe200020f0eff */
[----:B------:R-:W-:Y:S01]  /*8ba0*/  UIMAD.WIDE UR4, UR4, 0x4, URZ ;  /* 0x00000004040478a5 */ /* 0x000fe2000f8e023f */
[----:B------:R-:W-:Y:S01]  /*8bb0*/  LEA.HI.X.SX32 R47, R29, R177, 0x1, P6 ;  /* 0x000000b11d2f7211 */ /* 0x000fe200030f0eff */
[C---:B------:R-:W-:Y:S01]  /*8bc0*/  IMAD R26, R31.reuse, 0x8, R24 ;  /* 0x000000081f1a7824 */ /* 0x040fe200078e0218 */
[-C--:B------:R-:W-:Y:S02]  /*8bd0*/  LEA R48, P4, R32, R173.reuse, 0x1 ;  /* 0x000000ad20307211 */ /* 0x080fe400078808ff */
[----:B------:R-:W-:Y:S02]  /*8be0*/  LEA R50, P6, R34, R173, 0x1 ;  /* 0x000000ad22327211 */ /* 0x000fe400078c08ff */
[----:B------:R-:W-:Y:S01]  /*8bf0*/  LEA R150, R31, R26, 0x3 ;  /* 0x0000001a1f967211 */ /* 0x000fe200078e18ff */
[----:B------:R-:W0:Y:S01]  /*8c00*/  LDS.128 R8, [R7+UR6] ;  /* 0x0000000607087984 */ /* 0x000e220008000c00 */
[----:B------:R-:W-:-:S02]  /*8c10*/  LEA.HI.X.SX32 R45, R30, R177, 0x1, P5 ;  /* 0x000000b11e2d7211 */ /* 0x000fc400028f0eff */
[----:B------:R-:W-:Y:S01]  /*8c20*/  LEA R52, P5, R36, R173, 0x1 ;  /* 0x000000ad24347211 */ /* 0x000fe200078a08ff */
[----:B------:R-:W-:Y:S01]  /*8c30*/  IMAD R152, R31, 0x8, R150 ;  /* 0x000000081f987824 */ /* 0x000fe200078e0296 */
[-C--:B------:R-:W-:Y:S02]  /*8c40*/  LEA.HI.X.SX32 R49, R32, R177.reuse, 0x1, P4 ;  /* 0x000000b120317211 */ /* 0x080fe400020f0eff */
[----:B------:R-:W-:Y:S02]  /*8c50*/  LEA.HI.X.SX32 R51, R34, R177, 0x1, P6 ;  /* 0x000000b122337211 */ /* 0x000fe400030f0eff */
[-C--:B------:R-:W-:Y:S01]  /*8c60*/  LEA R54, P4, R38, R173.reuse, 0x1 ;  /* 0x000000ad26367211 */ /* 0x080fe200078808ff */
[----:B------:R-:W-:Y:S01]  /*8c70*/  LDS.128 R32, [R7+UR6+0x1800] ;  /* 0x0018000607207984 */ /* 0x000fe20008000c00 */
[----:B------:R-:W-:Y:S02]  /*8c80*/  LEA R96, P6, R56, R173, 0x1 ;  /* 0x000000ad38607211 */ /* 0x000fe400078c08ff */
[----:B------:R-:W-:-:S02]  /*8c90*/  LEA.HI.X.SX32 R53, R36, R177, 0x1, P5 ;  /* 0x000000b124357211 */ /* 0x000fc400028f0eff */
[C---:B------:R-:W-:Y:S02]  /*8ca0*/  LEA R154, R31.reuse, R152, 0x3 ;  /* 0x000000981f9a7211 */ /* 0x040fe400078e18ff */
[----:B------:R-:W-:Y:S02]  /*8cb0*/  LEA R98, P5, R58, R173, 0x1 ;  /* 0x000000ad3a627211 */ /* 0x000fe400078a08ff */
[-C--:B------:R-:W-:Y:S01]  /*8cc0*/  LEA.HI.X.SX32 R55, R38, R177.reuse, 0x1, P4 ;  /* 0x000000b126377211 */ /* 0x080fe200020f0eff */
[----:B------:R-:W-:Y:S01]  /*8cd0*/  IMAD R156, R31, 0x8, R154 ;  /* 0x000000081f9c7824 */ /* 0x000fe200078e029a */
[----:B------:R-:W-:Y:S02]  /*8ce0*/  LEA.HI.X.SX32 R97, R56, R177, 0x1, P6 ;  /* 0x000000b138617211 */ /* 0x000fe400030f0eff */
[-C--:B------:R-:W-:Y:S02]  /*8cf0*/  LEA R100, P4, R60, R173.reuse, 0x1 ;  /* 0x000000ad3c647211 */ /* 0x080fe400078808ff */
[----:B------:R-:W-:-:S02]  /*8d00*/  LEA R56, P6, R62, R173, 0x1 ;  /* 0x000000ad3e387211 */ /* 0x000fc400078c08ff */
[----:B------:R-:W-:Y:S02]  /*8d10*/  LEA.HI.X.SX32 R99, R58, R177, 0x1, P5 ;  /* 0x000000b13a637211 */ /* 0x000fe400028f0eff */
[----:B------:R-:W-:Y:S02]  /*8d20*/  LEA R58, P5, R64, R173, 0x1 ;  /* 0x000000ad403a7211 */ /* 0x000fe400078a08ff */
[-C--:B------:R-:W-:Y:S02]  /*8d30*/  LEA.HI.X.SX32 R101, R60, R177.reuse, 0x1, P4 ;  /* 0x000000b13c657211 */ /* 0x080fe400020f0eff */
[----:B------:R-:W-:Y:S02]  /*8d40*/  LEA.HI.X.SX32 R57, R62, R177, 0x1, P6 ;  /* 0x000000b13e397211 */ /* 0x000fe400030f0eff */
[-C--:B------:R-:W-:Y:S02]  /*8d50*/  LEA R60, P4, R66, R173.reuse, 0x1 ;  /* 0x000000ad423c7211 */ /* 0x080fe400078808ff */
[----:B------:R-:W-:-:S02]  /*8d60*/  LEA R62, P6, R68, R173, 0x1 ;  /* 0x000000ad443e7211 */ /* 0x000fc400078c08ff */
[----:B------:R-:W-:Y:S01]  /*8d70*/  LEA.HI.X.SX32 R59, R64, R177, 0x1, P5 ;  /* 0x000000b1403b7211 */ /* 0x000fe200028f0eff */
[----:B0-----:R-:W-:Y:S01]  /*8d80*/  STG.E.U16 desc[UR10][R42.64], R8 ;  /* 0x000000082a007986 */ /* 0x001fe2000c10150a */
[C---:B------:R-:W-:Y:S02]  /*8d90*/  LEA R158, R31.reuse, R156, 0x3 ;  /* 0x0000009c1f9e7211 */ /* 0x040fe400078e18ff */
[----:B------:R-:W-:Y:S02]  /*8da0*/  LEA R64, P5, R72, R173, 0x1 ;  /* 0x000000ad48407211 */ /* 0x000fe400078a08ff */
[-C--:B------:R-:W-:Y:S01]  /*8db0*/  LEA.HI.X.SX32 R61, R66, R177.reuse, 0x1, P4 ;  /* 0x000000b1423d7211 */ /* 0x080fe200020f0eff */
[----:B------:R-:W-:Y:S01]  /*8dc0*/  IMAD R160, R31, 0x8, R158 ;  /* 0x000000081fa07824 */ /* 0x000fe200078e029e */
[----:B------:R-:W-:Y:S02]  /*8dd0*/  LEA.HI.X.SX32 R63, R68, R177, 0x1, P6 ;  /* 0x000000b1443f7211 */ /* 0x000fe400030f0eff */
[----:B------:R-:W-:-:S02]  /*8de0*/  LEA R66, P4, R76, R173, 0x1 ;  /* 0x000000ad4c427211 */ /* 0x000fc400078808ff */
[----:B------:R-:W-:Y:S02]  /*8df0*/  LEA R68, P6, R70, R173, 0x1 ;  /* 0x000000ad46447211 */ /* 0x000fe400078c08ff */
[----:B------:R-:W-:Y:S02]  /*8e00*/  LEA.HI.X.SX32 R65, R72, R177, 0x1, P5 ;  /* 0x000000b148417211 */ /* 0x000fe400028f0eff */
[----:B------:R-:W-:Y:S02]  /*8e10*/  LEA R72, P5, R74, R173, 0x1 ;  /* 0x000000ad4a487211 */ /* 0x000fe400078a08ff */
[-C--:B------:R-:W-:Y:S02]  /*8e20*/  LEA.HI.X.SX32 R67, R76, R177.reuse, 0x1, P4 ;  /* 0x000000b14c437211 */ /* 0x080fe400020f0eff */
[----:B------:R-:W-:Y:S02]  /*8e30*/  LEA.HI.X.SX32 R69, R70, R177, 0x1, P6 ;  /* 0x000000b146457211 */ /* 0x000fe400030f0eff */
[----:B------:R-:W-:-:S02]  /*8e40*/  LEA R76, P4, R6, R173, 0x1 ;  /* 0x000000ad064c7211 */ /* 0x000fc400078808ff */
[----:B------:R-:W-:Y:S02]  /*8e50*/  LEA R70, P6, R86, R173, 0x1 ;  /* 0x000000ad56467211 */ /* 0x000fe400078c08ff */
[----:B------:R-:W-:Y:S02]  /*8e60*/  LEA.HI.X.SX32 R73, R74, R177, 0x1, P5 ;  /* 0x000000b14a497211 */ /* 0x000fe400028f0eff */
[C---:B------:R-:W-:Y:S02]  /*8e70*/  LEA R162, R31.reuse, R160, 0x3 ;  /* 0x000000a01fa27211 */ /* 0x040fe400078e18ff */
[----:B------:R-:W-:Y:S02]  /*8e80*/  LEA R74, P5, R82, R173, 0x1 ;  /* 0x000000ad524a7211 */ /* 0x000fe400078a08ff */
[-C--:B------:R-:W-:Y:S01]  /*8e90*/  LEA.HI.X.SX32 R77, R6, R177.reuse, 0x1, P4 ;  /* 0x000000b1064d7211 */ /* 0x080fe200020f0eff */
[----:B------:R-:W-:Y:S01]  /*8ea0*/  IMAD R164, R31, 0x8, R162 ;  /* 0x000000081fa47824 */ /* 0x000fe200078e02a2 */
[----:B------:R-:W-:-:S02]  /*8eb0*/  LEA.HI.X.SX32 R71, R86, R177, 0x1, P6 ;  /* 0x000000b156477211 */ /* 0x000fc400030f0eff */
[-C--:B------:R-:W-:Y:S02]  /*8ec0*/  LEA R110, P4, R80, R173.reuse, 0x1 ;  /* 0x000000ad506e7211 */ /* 0x080fe400078808ff */
[----:B------:R-:W-:Y:S02]  /*8ed0*/  LEA R86, P6, R78, R173, 0x1 ;  /* 0x000000ad4e567211 */ /* 0x000fe400078c08ff */
[----:B------:R-:W-:Y:S02]  /*8ee0*/  LEA.HI.X.SX32 R75, R82, R177, 0x1, P5 ;  /* 0x000000b1524b7211 */ /* 0x000fe400028f0eff */
[----:B------:R-:W-:Y:S02]  /*8ef0*/  LEA R82, P5, R90, R173, 0x1 ;  /* 0x000000ad5a527211 */ /* 0x000fe400078a08ff */
[-C--:B------:R-:W-:Y:S02]  /*8f00*/  LEA.HI.X.SX32 R111, R80, R177.reuse, 0x1, P4 ;  /* 0x000000b1506f7211 */ /* 0x080fe400020f0eff */
[----:B------:R-:W-:-:S02]  /*8f10*/  LEA.HI.X.SX32 R87, R78, R177, 0x1, P6 ;  /* 0x000000b14e577211 */ /* 0x000fc400030f0eff */
[-C--:B------:R-:W-:Y:S02]  /*8f20*/  LEA R80, P4, R88, R173.reuse, 0x1 ;  /* 0x000000ad58507211 */ /* 0x080fe400078808ff */
[----:B------:R-:W-:Y:S02]  /*8f30*/  LEA R78, P6, R84, R173, 0x1 ;  /* 0x000000ad544e7211 */ /* 0x000fe400078c08ff */
[----:B------:R-:W-:Y:S02]  /*8f40*/  LEA.HI.X.SX32 R83, R90, R177, 0x1, P5 ;  /* 0x000000b15a537211 */ /* 0x000fe400028f0eff */
[C---:B------:R-:W-:Y:S02]  /*8f50*/  LEA R166, R31.reuse, R164, 0x3 ;  /* 0x000000a41fa67211 */ /* 0x040fe400078e18ff */
[----:B------:R-:W-:Y:S02]  /*8f60*/  LEA R90, P5, R92, R173, 0x1 ;  /* 0x000000ad5c5a7211 */ /* 0x000fe400078a08ff */
[-C--:B------:R-:W-:Y:S01]  /*8f70*/  LEA.HI.X.SX32 R81, R88, R177.reuse, 0x1, P4 ;  /* 0x000000b158517211 */ /* 0x080fe200020f0eff */
[----:B------:R-:W-:Y:S01]  /*8f80*/  IMAD R170, R31, 0x8, R166 ;  /* 0x000000081faa7824 */ /* 0x000fe200078e02a6 */
[----:B------:R-:W-:-:S02]  /*8f90*/  LEA.HI.X.SX32 R79, R84, R177, 0x1, P6 ;  /* 0x000000b1544f7211 */ /* 0x000fc400030f0eff */
[-C--:B------:R-:W-:Y:S01]  /*8fa0*/  LEA R88, P4, R94, R173.reuse, 0x1 ;  /* 0x000000ad5e587211 */ /* 0x080fe200078808ff */
[C---:B------:R-:W-:Y:S01]  /*8fb0*/  IMAD R172, R31.reuse, 0x8, R170 ;  /* 0x000000081fac7824 */ /* 0x040fe200078e02aa */
[----:B------:R-:W-:Y:S02]  /*8fc0*/  LEA R84, P6, R102, R173, 0x1 ;  /* 0x000000ad66547211 */ /* 0x000fe400078c08ff */
[----:B------:R-:W-:Y:S01]  /*8fd0*/  LEA.HI.X.SX32 R91, R92, R177, 0x1, P5 ;  /* 0x000000b15c5b7211 */ /* 0x000fe200028f0eff */
[C---:B------:R-:W-:Y:S01]  /*8fe0*/  IMAD R174, R31.reuse, 0x8, R172 ;  /* 0x000000081fae7824 */ /* 0x040fe200078e02ac */
        /* <DEDUP_REMOVED lines=22> */
[C---:B------:R-:W-:Y:S02]  /*9150*/  LEA R178, R31.reuse, R176, 0x3 ;  /* 0x000000b01fb27211 */ /* 0x040fe400078e18ff */
[-C--:B------:R-:W-:Y:S02]  /*9160*/  LEA R122, P4, R14, R173.reuse, 0x1 ;  /* 0x000000ad0e7a7211 */ /* 0x080fe400078808ff */
[----:B------:R-:W-:Y:S01]  /*9170*/  LEA R130, P6, R16, R173, 0x1 ;  /* 0x000000ad10827211 */ /* 0x000fe200078c08ff */
[----:B------:R-:W-:Y:S01]  /*9180*/  IMAD R180, R31, 0x8, R178 ;  /* 0x000000081fb47824 */ /* 0x000fe200078e02b2 */
[----:B------:R-:W-:Y:S02]  /*9190*/  LEA.HI.X.SX32 R129, R12, R177, 0x1, P5 ;  /* 0x000000b10c817211 */ /* 0x000fe400028f0eff */
[----:B------:R-:W-:Y:S02]  /*91a0*/  LEA R132, P5, R18, R173, 0x1 ;  /* 0x000000ad12847211 */ /* 0x000fe400078a08ff */
[----:B------:R-:W-:-:S02]  /*91b0*/  LEA.HI.X.SX32 R123, R14, R177, 0x1, P4 ;  /* 0x000000b10e7b7211 */ /* 0x000fc400020f0eff */
[----:B------:R-:W-:Y:S01]  /*91c0*/  LEA.HI.X.SX32 R131, R16, R177, 0x1, P6 ;  /* 0x000000b110837211 */ /* 0x000fe200030f0eff */
[----:B------:R-:W0:Y:S01]  /*91d0*/  LDS.128 R12, [R7+UR6+0x400] ;  /* 0x00040006070c7984 */ /* 0x000e220008000c00 */
[-C--:B------:R-:W-:Y:S02]  /*91e0*/  LEA R134, P4, R140, R173.reuse, 0x1 ;  /* 0x000000ad8c867211 */ /* 0x080fe400078808ff */
[----:B------:R-:W-:Y:S02]  /*91f0*/  LEA R136, P6, R20, R173, 0x1 ;  /* 0x000000ad14887211 */ /* 0x000fe400078c08ff */
[----:B------:R-:W-:Y:S02]  /*9200*/  LEA.HI.X.SX32 R133, R18, R177, 0x1, P5 ;  /* 0x000000b112857211 */ /* 0x000fe400028f0eff */
[----:B------:R-:W-:Y:S01]  /*9210*/  LEA R138, P5, R22, R173, 0x1 ;  /* 0x000000ad168a7211 */ /* 0x000fe200078a08ff */
[----:B------:R-:W1:Y:S01]  /*9220*/  LDS.128 R16, [R7+UR6+0x800] ;  /* 0x0008000607107984 */ /* 0x000e620008000c00 */
[----:B------:R-:W-:-:S02]  /*9230*/  LEA.HI.X.SX32 R135, R140, R177, 0x1, P4 ;  /* 0x000000b18c877211 */ /* 0x000fc400020f0eff */
[----:B------:R-:W-:Y:S02]  /*9240*/  LEA.HI.X.SX32 R137, R20, R177, 0x1, P6 ;  /* 0x000000b114897211 */ /* 0x000fe400030f0eff */
[C---:B------:R-:W-:Y:S02]  /*9250*/  LEA R182, R31.reuse, R180, 0x3 ;  /* 0x000000b41fb67211 */ /* 0x040fe400078e18ff */
[-C--:B------:R-:W-:Y:S02]  /*9260*/  LEA R140, P4, R24, R173.reuse, 0x1 ;  /* 0x000000ad188c7211 */ /* 0x080fe400078808ff */
[----:B------:R-:W-:Y:S01]  /*9270*/  LEA R142, P6, R26, R173, 0x1 ;  /* 0x000000ad1a8e7211 */ /* 0x000fe200078c08ff */
[----:B------:R-:W-:Y:S01]  /*9280*/  IMAD R121, R31, 0x8, R182 ;  /* 0x000000081f797824 */ /* 0x000fe200078e02b6 */
[-C--:B------:R-:W-:Y:S01]  /*9290*/  LEA.HI.X.SX32 R139, R22, R177.reuse, 0x1, P5 ;  /* 0x000000b1168b7211 */ /* 0x080fe200028f0eff */
[----:B------:R-:W-:Y:S01]  /*92a0*/  LDS.128 R28, [R7+UR6+0x1400] ;  /* 0x00140006071c7984 */ /* 0x000fe20008000c00 */
[----:B------:R-:W-:-:S02]  /*92b0*/  LEA.HI.X.SX32 R141, R24, R177, 0x1, P4 ;  /* 0x000000b1188d7211 */ /* 0x000fc400020f0eff */
[----:B------:R-:W-:Y:S01]  /*92c0*/  LEA.HI.X.SX32 R143, R26, R177, 0x1, P6 ;  /* 0x000000b11a8f7211 */ /* 0x000fe200030f0eff */
[----:B------:R-:W2:Y:S01]  /*92d0*/  LDS.128 R20, [R7+UR6+0xc00] ;  /* 0x000c000607147984 */ /* 0x000ea20008000c00 */
[----:B------:R-:W-:Y:S02]  /*92e0*/  FSETP.NEU.AND P1, PT, R37, RZ, PT ;  /* 0x000000ff2500720b */ /* 0x000fe40003f2d000 */
[-C--:B------:R-:W-:Y:S01]  /*92f0*/  LEA R144, P5, R150, R173.reuse, 0x1 ;  /* 0x000000ad96907211 */ /* 0x080fe200078a08ff */
[----:B------:R-:W3:Y:S01]  /*9300*/  LDS.128 R24, [R7+UR6+0x1000] ;  /* 0x0010000607187984 */ /* 0x000ee20008000c00 */
[-C--:B------:R-:W-:Y:S02]  /*9310*/  LEA R146, P4, R152, R173.reuse, 0x1 ;  /* 0x000000ad98927211 */ /* 0x080fe400078808ff */
[----:B------:R-:W-:Y:S01]  /*9320*/  LEA R148, P6, R154, R173, 0x1 ;  /* 0x000000ad9a947211 */ /* 0x000fe200078c08ff */
[----:B------:R-:W4:Y:S01]  /*9330*/  LDS.128 R36, [R7+UR6+0x1c00] ;  /* 0x001c000607247984 */ /* 0x000f220008000c00 */
[----:B------:R-:W-:-:S02]  /*9340*/  LEA.HI.X.SX32 R145, R150, R177, 0x1, P5 ;  /* 0x000000b196917211 */ /* 0x000fc400028f0eff */
[----:B------:R-:W-:Y:S02]  /*9350*/  LEA.HI.X.SX32 R147, R152, R177, 0x1, P4 ;  /* 0x000000b198937211 */ /* 0x000fe400020f0eff */
[-C--:B------:R-:W-:Y:S02]  /*9360*/  LEA R150, P5, R156, R173.reuse, 0x1 ;  /* 0x000000ad9c967211 */ /* 0x080fe400078a08ff */
[----:B------:R-:W-:Y:S01]  /*9370*/  LEA R152, P4, R158, R173, 0x1 ;  /* 0x000000ad9e987211 */ /* 0x000fe200078808ff */
[----:B0-----:R-:W-:Y:S01]  /*9380*/  STG.E.U16 desc[UR10][R46.64], R12 ;  /* 0x0000000c2e007986 */ /* 0x001fe2000c10150a */
[----:B------:R-:W-:Y:S02]  /*9390*/  LEA.HI.X.SX32 R149, R154, R177, 0x1, P6 ;  /* 0x000000b19a957211 */ /* 0x000fe400030f0eff */
[----:B------:R-:W-:Y:S02]  /*93a0*/  LEA R154, P6, R160, R173, 0x1 ;  /* 0x000000ada09a7211 */ /* 0x000fe400078c08ff */
[----:B------:R-:W-:-:S02]  /*93b0*/  LEA.HI.X.SX32 R151, R156, R177, 0x1, P5 ;  /* 0x000000b19c977211 */ /* 0x000fc400028f0eff */
[----:B------:R-:W-:Y:S01]  /*93c0*/  LEA.HI.X.SX32 R153, R158, R177, 0x1, P4 ;  /* 0x000000b19e997211 */ /* 0x000fe200020f0eff */
[----:B-1----:R-:W-:Y:S01]  /*93d0*/  STG.E.U16 desc[UR10][R44.64], R16 ;  /* 0x000000102c007986 */ /* 0x002fe2000c10150a */
[-C--:B------:R-:W-:Y:S02]  /*93e0*/  LEA R156, P5, R162, R173.reuse, 0x1 ;  /* 0x000000ada29c7211 */ /* 0x080fe400078a08ff */
[----:B------:R-:W-:Y:S02]  /*93f0*/  LEA R158, P4, R164, R173, 0x1 ;  /* 0x000000ada49e7211 */ /* 0x000fe400078808ff */
[----:B------:R-:W-:Y:S02]  /*9400*/  LEA.HI.X.SX32 R155, R160, R177, 0x1, P6 ;  /* 0x000000b1a09b7211 */ /* 0x000fe400030f0eff */
[----:B------:R-:W-:Y:S02]  /*9410*/  LEA R160, P6, R166, R173, 0x1 ;  /* 0x000000ada6a07211 */ /* 0x000fe400078c08ff */
[----:B------:R-:W-:-:S02]  /*9420*/  LEA.HI.X.SX32 R157, R162, R177, 0x1, P5 ;  /* 0x000000b1a29d7211 */ /* 0x000fc400028f0eff */
[----:B------:R-:W-:Y:S02]  /*9430*/  LEA.HI.X.SX32 R159, R164, R177, 0x1, P4 ;  /* 0x000000b1a49f7211 */ /* 0x000fe400020f0eff */
[-C--:B------:R-:W-:Y:S02]  /*9440*/  LEA R162, P5, R170, R173.reuse, 0x1 ;  /* 0x000000adaaa27211 */ /* 0x080fe400078a08ff */
[----:B------:R-:W-:Y:S01]  /*9450*/  LEA R164, P4, R172, R173, 0x1 ;  /* 0x000000adaca47211 */ /* 0x000fe200078808ff */
[----:B--2---:R0:W-:Y:S01]  /*9460*/  STG.E.U16 desc[UR10][R48.64], R20 ;  /* 0x0000001430007986 */ /* 0x0041e2000c10150a */
[----:B------:R-:W-:Y:S02]  /*9470*/  LEA.HI.X.SX32 R161, R166, R177, 0x1, P6 ;  /* 0x000000b1a6a17211 */ /* 0x000fe400030f0eff */
[----:B------:R-:W-:Y:S01]  /*9480*/  LEA R168, P6, R174, R173, 0x1 ;  /* 0x000000adaea87211 */ /* 0x000fe200078c08ff */
[----:B---3--:R1:W-:Y:S01]  /*9490*/  STG.E.U16 desc[UR10][R50.64], R24 ;  /* 0x0000001832007986 */ /* 0x0083e2000c10150a */
[----:B------:R-:W-:-:S02]  /*94a0*/  LEA.HI.X.SX32 R163, R170, R177, 0x1, P5 ;  /* 0x000000b1aaa37211 */ /* 0x000fc400028f0eff */
[----:B------:R-:W-:Y:S01]  /*94b0*/  LEA.HI.X.SX32 R165, R172, R177, 0x1, P4 ;  /* 0x000000b1aca57211 */ /* 0x000fe200020f0eff */
[----:B------:R2:W-:Y:S01]  /*94c0*/  STG.E.U16 desc[UR10][R52.64], R28 ;  /* 0x0000001c34007986 */ /* 0x0005e2000c10150a */
[-C--:B------:R-:W-:Y:S02]  /*94d0*/  LEA R166, P5, R176, R173.reuse, 0x1 ;  /* 0x000000adb0a67211 */ /* 0x080fe400078a08ff */
[----:B------:R-:W-:Y:S01]  /*94e0*/  LEA R170, P4, R178, R173, 0x1 ;  /* 0x000000adb2aa7211 */ /* 0x000fe200078808ff */
[----:B------:R3:W-:Y:S01]  /*94f0*/  STG.E.U16 desc[UR10][R54.64], R32 ;  /* 0x0000002036007986 */ /* 0x0007e2000c10150a */
[----:B------:R-:W-:Y:S02]  /*9500*/  LEA.HI.X.SX32 R169, R174, R177, 0x1, P6 ;  /* 0x000000b1aea97211 */ /* 0x000fe400030f0eff */
[----:B------:R-:W-:Y:S01]  /*9510*/  LEA R172, P6, R180, R173, 0x1 ;  /* 0x000000adb4ac7211 */ /* 0x000fe200078c08ff */
[----:B----4-:R4:W-:Y:S01]  /*9520*/  STG.E.U16 desc[UR10][R96.64], R36 ;  /* 0x0000002460007986 */ /* 0x0109e2000c10150a */
[----:B------:R-:W-:-:S02]  /*9530*/  LEA.HI.X.SX32 R167, R176, R177, 0x1, P5 ;  /* 0x000000b1b0a77211 */ /* 0x000fc400028f0eff */
[----:B------:R-:W-:Y:S02]  /*9540*/  LEA.HI.X.SX32 R171, R178, R177, 0x1, P4 ;  /* 0x000000b1b2ab7211 */ /* 0x000fe400020f0eff */
[-C--:B------:R-:W-:Y:S02]  /*9550*/  LEA R174, P5, R182, R173.reuse, 0x1 ;  /* 0x000000adb6ae7211 */ /* 0x080fe400078a08ff */
[----:B------:R-:W-:Y:S02]  /*9560*/  LEA R6, P4, R121, R173, 0x1 ;  /* 0x000000ad79067211 */ /* 0x000fe400078808ff */
[----:B------:R-:W-:Y:S02]  /*9570*/  LEA.HI.X.SX32 R173, R180, R177, 0x1, P6 ;  /* 0x000000b1b4ad7211 */ /* 0x000fe400030f0eff */
[----:B------:R-:W-:Y:S02]  /*9580*/  FSETP.NEU.AND P6, PT, R0, RZ, PT ;  /* 0x000000ff0000720b */ /* 0x000fe40003fcd000 */
[----:B0-----:R-:W-:-:S02]  /*9590*/  PRMT R49, R8, 0x7632, R49 ;  /* 0x0000763208317816 */ /* 0x001fc40000000031 */
[----:B------:R-:W-:Y:S02]  /*95a0*/  PRMT R0, R12, 0x7632, R0 ;  /* 0x000076320c007816 */ /* 0x000fe40000000000 */
[----:B------:R-:W-:Y:S01]  /*95b0*/  PRMT R8, R16, 0x7632, R8 ;  /* 0x0000763210087816 */ /* 0x000fe20000000008 */
[----:B------:R-:W-:Y:S01]  /*95c0*/  STG.E.U16 desc[UR10][R98.64], R49 ;  /* 0x0000003162007986 */ /* 0x000fe2000c10150a */
[----:B------:R-:W-:Y:S02]  /*95d0*/  PRMT R12, R20, 0x7632, R12 ;  /* 0x00007632140c7816 */ /* 0x000fe4000000000c */
[----:B-1----:R-:W-:Y:S01]  /*95e0*/  PRMT R24, R24, 0x7632, R24 ;  /* 0x0000763218187816 */ /* 0x002fe20000000018 */
[----:B------:R0:W-:Y:S01]  /*95f0*/  STG.E.U16 desc[UR10][R100.64], R0 ;  /* 0x0000000064007986 */ /* 0x0001e2000c10150a */
[----:B--2---:R-:W-:Y:S02]  /*9600*/  PRMT R28, R28, 0x7632, R28 ;  /* 0x000076321c1c7816 */ /* 0x004fe4000000001c */
[----:B---3--:R-:W-:Y:S01]  /*9610*/  PRMT R32, R32, 0x7632, R32 ;  /* 0x0000763220207816 */ /* 0x008fe20000000020 */
[----:B------:R1:W-:Y:S01]  /*9620*/  STG.E.U16 desc[UR10][R56.64], R8 ;  /* 0x0000000838007986 */ /* 0x0003e2000c10150a */
[----:B----4-:R-:W-:-:S02]  /*9630*/  PRMT R36, R36, 0x7632, R36 ;  /* 0x0000763224247816 */ /* 0x010fc40000000024 */
[----:B------:R-:W-:Y:S01]  /*9640*/  PRMT R45, R17, 0x7632, R45 ;  /* 0x00007632112d7816 */ /* 0x000fe2000000002d */
[----:B------:R-:W-:Y:S01]  /*9650*/  STG.E.U16 desc[UR10][R58.64], R12 ;  /* 0x0000000c3a007986 */ /* 0x000fe2000c10150a */
[----:B------:R-:W-:Y:S02]  /*9660*/  PRMT R44, R21, 0x7632, R44 ;  /* 0x00007632152c7816 */ /* 0x000fe4000000002c */
[----:B------:R-:W-:Y:S01]  /*9670*/  PRMT R42, R25, 0x7632, R42 ;  /* 0x00007632192a7816 */ /* 0x000fe2000000002a */
[----:B------:R-:W-:Y:S01]  /*9680*/  STG.E.U16 desc[UR10][R60.64], R24 ;  /* 0x000000183c007986 */ /* 0x000fe2000c10150a */
[----:B0-----:R-:W-:Y:S02]  /*9690*/  PRMT R0, R9, 0x7632, R0 ;  /* 0x0000763209007816 */ /* 0x001fe40000000000 */
[----:B------:R-:W-:Y:S01]  /*96a0*/  PRMT R46, R29, 0x7632, R46 ;  /* 0x000076321d2e7816 */ /* 0x000fe2000000002e */
[----:B------:R-:W-:Y:S01]  /*96b0*/  STG.E.U16 desc[UR10][R62.64], R28 ;  /* 0x0000001c3e007986 */ /* 0x000fe2000c10150a */
[----:B-1----:R-:W-:-:S02]  /*96c0*/  PRMT R8, R13, 0x7632, R8 ;  /* 0x000076320d087816 */ /* 0x002fc40000000008 */
[----:B------:R-:W-:Y:S01]  /*96d0*/  PRMT R47, R33, 0x7632, R47 ;  /* 0x00007632212f7816 */ /* 0x000fe2000000002f */
[----:B------:R0:W-:Y:S01]  /*96e0*/  STG.E.U16 desc[UR10][R64.64], R32 ;  /* 0x0000002040007986 */ /* 0x0001e2000c10150a */
[----:B------:R-:W-:Y:S02]  /*96f0*/  PRMT R51, R37, 0x7632, R51 ;  /* 0x0000763225337816 */ /* 0x000fe40000000033 */
[-C--:B------:R-:W-:Y:S01]  /*9700*/  LEA.HI.X.SX32 R175, R182, R177.reuse, 0x1, P5 ;  /* 0x000000b1b6af7211 */ /* 0x080fe200028f0eff */
[----:B------:R1:W-:Y:S01]  /*9710*/  STG.E.U16 desc[UR10][R66.64], R36 ;  /* 0x0000002442007986 */ /* 0x0003e2000c10150a */
[----:B------:R-:W-:Y:S02]  /*9720*/  LEA.HI.X.SX32 R7, R121, R177, 0x1, P4 ;  /* 0x000000b179077211 */ /* 0x000fe400020f0eff */
[----:B------:R-:W-:Y:S01]  /*9730*/  FSEL R115, R115, -INF , P3 ;  /* 0xff80000073737808 */ /* 0x000fe20001800000 */
[----:B------:R2:W-:Y:S01]  /*9740*/  STG.E.U16 desc[UR10][R68.64], R9 ;  /* 0x0000000944007986 */ /* 0x0005e2000c10150a */
[----:B------:R-:W-:-:S02]  /*9750*/  FSEL R119, R119, -INF , P1 ;  /* 0xff80000077777808 */ /* 0x000fc40000800000 */
[----:B------:R-:W-:Y:S01]  /*9760*/  FSEL R120, R120, -INF , P6 ;  /* 0xff80000078787808 */ /* 0x000fe20003000000 */
[----:B------:R3:W-:Y:S01]  /*9770*/  STG.E.U16 desc[UR10][R72.64], R13 ;  /* 0x0000000d48007986 */ /* 0x0007e2000c10150a */
[----:B0-----:R-:W-:-:S03]  /*9780*/  PRMT R65, R10, 0x7632, R65 ;  /* 0x000076320a417816 */ /* 0x001fc60000000041 */
[----:B------:R-:W-:Y:S01]  /*9790*/  STG.E.U16 desc[UR10][R76.64], R17 ;  /* 0x000000114c007986 */ /* 0x000fe2000c10150a */
[----:B-1----:R-:W-:Y:S02]  /*97a0*/  PRMT R66, R14, 0x7632, R66 ;  /* 0x000076320e427816 */ /* 0x002fe40000000042 */
[----:B------:R-:W-:Y:S01]  /*97b0*/  PRMT R67, R18, 0x7632, R67 ;  /* 0x0000763212437816 */ /* 0x000fe20000000043 */
[----:B------:R0:W-:Y:S01]  /*97c0*/  STG.E.U16 desc[UR10][R70.64], R21 ;  /* 0x0000001546007986 */ /* 0x0001e2000c10150a */
[----:B--2---:R-:W-:Y:S02]  /*97d0*/  PRMT R68, R22, 0x7632, R68 ;  /* 0x0000763216447816 */ /* 0x004fe40000000044 */
[----:B------:R-:W-:Y:S01]  /*97e0*/  PRMT R69, R26, 0x7632, R69 ;  /* 0x000076321a457816 */ /* 0x000fe20000000045 */
[----:B------:R-:W-:Y:S01]  /*97f0*/  STG.E.U16 desc[UR10][R74.64], R25 ;  /* 0x000000194a007986 */ /* 0x000fe2000c10150a */
[----:B---3--:R-:W-:Y:S01]  /*9800*/  PRMT R72, R38, 0x7632, R72 ;  /* 0x0000763226487816 */ /* 0x008fe20000000048 */
[----:B------:R-:W1:Y:S02]  /*9810*/  LDC.64 R12, c[0x0][0x230] ;  /* 0x00008c00ff0c7b82 */ /* 0x000e640000000a00 */
[----:B------:R-:W-:Y:S04]  /*9820*/  STG.E.U16 desc[UR10][R110.64], R29 ;  /* 0x0000001d6e007986 */ /* 0x000fe8000c10150a */
[----:B------:R2:W-:Y:S01]  /*9830*/  STG.E.U16 desc[UR10][R86.64], R33 ;  /* 0x0000002156007986 */ /* 0x0005e2000c10150a */
[----:B0-----:R-:W-:-:S02]  /*9840*/  PRMT R70, R30, 0x7632, R70 ;  /* 0x000076321e467816 */ /* 0x001fc40000000046 */
[----:B------:R-:W-:Y:S01]  /*9850*/  PRMT R71, R34, 0x7632, R71 ;  /* 0x0000763222477816 */ /* 0x000fe20000000047 */
[----:B------:R0:W-:Y:S04]  /*9860*/  STG.E.U16 desc[UR10][R82.64], R37 ;  /* 0x0000002552007986 */ /* 0x0001e8000c10150a */
[----:B------:R3:W-:Y:S04]  /*9870*/  STG.E.U16 desc[UR10][R80.64], R0 ;  /* 0x0000000050007986 */ /* 0x0007e8000c10150a */
[----:B------:R4:W-:Y:S01]  /*9880*/  STG.E.U16 desc[UR10][R78.64], R8 ;  /* 0x000000084e007986 */ /* 0x0009e2000c10150a */
[----:B--2---:R-:W-:-:S02]  /*9890*/  PRMT R86, R31, 0x7632, R86 ;  /* 0x000076321f567816 */ /* 0x004fc40000000056 */
[----:B------:R-:W-:Y:S01]  /*98a0*/  PRMT R87, R35, 0x7632, R87 ;  /* 0x0000763223577816 */ /* 0x000fe20000000057 */
[----:B------:R-:W-:Y:S01]  /*98b0*/  STG.E.U16 desc[UR10][R90.64], R45 ;  /* 0x0000002d5a007986 */ /* 0x000fe2000c10150a */
[----:B0-----:R-:W-:Y:S02]  /*98c0*/  PRMT R82, R15, 0x7632, R82 ;  /* 0x000076320f527816 */ /* 0x001fe40000000052 */
[----:B------:R-:W-:Y:S01]  /*98d0*/  PRMT R83, R23, 0x7632, R83 ;  /* 0x0000763217537816 */ /* 0x000fe20000000053 */
[----:B------:R-:W-:Y:S01]  /*98e0*/  STG.E.U16 desc[UR10][R88.64], R44 ;  /* 0x0000002c58007986 */ /* 0x000fe2000c10150a */
[----:B---3--:R-:W-:Y:S02]  /*98f0*/  PRMT R81, R11, 0x7632, R81 ;  /* 0x000076320b517816 */ /* 0x008fe40000000051 */
[----:B------:R-:W-:Y:S01]  /*9900*/  FSEL R0, R117, -INF , P2 ;  /* 0xff80000075007808 */ /* 0x000fe20001000000 */
[----:B------:R0:W-:Y:S01]  /*9910*/  STG.E.U16 desc[UR10][R84.64], R42 ;  /* 0x0000002a54007986 */ /* 0x0001e2000c10150a */
[----:B----4-:R-:W-:-:S03]  /*9920*/  FFMA R8, R115, 0.69314718246459960938, R2 ;  /* 0x3f31721873087823 */ /* 0x010fc60000000002 */
[----:B------:R-:W-:Y:S01]  /*9930*/  STG.E.U16 desc[UR10][R92.64], R46 ;  /* 0x0000002e5c007986 */ /* 0x000fe2000c10150a */
[----:B------:R-:W-:Y:S01]  /*9940*/  FFMA R9, R0, 0.69314718246459960938, R3 ;  /* 0x3f31721800097823 */ /* 0x000fe20000000003 */
[C---:B------:R-:W-:Y:S01]  /*9950*/  SHF.L.U32 R3, R247.reuse, 0x2, RZ ;  /* 0x00000002f7037819 */ /* 0x040fe200000006ff */
[----:B------:R-:W-:Y:S01]  /*9960*/  IMAD.HI R0, R247, 0x4, RZ ;  /* 0x00000004f7007827 */ /* 0x000fe200078e02ff */
[----:B------:R-:W-:Y:S02]  /*9970*/  STG.E.U16 desc[UR10][R94.64], R47 ;  /* 0x0000002f5e007986 */ /* 0x000fe4000c10150a */
[----:B-1----:R-:W-:Y:S02]  /*9980*/  IADD3 R2, P1, P2, R3, UR7, R12 ;  /* 0x0000000703027c10 */ /* 0x002fe4000fa3e00c */
[----:B------:R-:W-:Y:S01]  /*9990*/  STG.E.U16 desc[UR10][R102.64], R51 ;  /* 0x0000003366007986 */ /* 0x000fe2000c10150a */
[----:B0-----:R-:W-:Y:S02]  /*99a0*/  PRMT R84, R19, 0x7632, R84 ;  /* 0x0000763213547816 */ /* 0x001fe40000000054 */
[----:B------:R-:W-:Y:S01]  /*99b0*/  PRMT R85, R27, 0x7632, R85 ;  /* 0x000076321b557816 */ /* 0x000fe20000000055 */
[----:B------:R0:W-:Y:S01]  /*99c0*/  STG.E.U16 desc[UR10][R104.64], R10 ;  /* 0x0000000a68007986 */ /* 0x0001e2000c10150a */
[----:B------:R-:W-:-:S03]  /*99d0*/  IADD3.X R3, R0, UR5, R13, P1, P2 ;  /* 0x0000000500037c10 */ /* 0x000fc60008fe440d */
[----:B------:R1:W-:Y:S04]  /*99e0*/  STG.E.U16 desc[UR10][R106.64], R14 ;  /* 0x0000000e6a007986 */ /* 0x0003e8000c10150a */
[----:B------:R-:W-:Y:S04]  /*99f0*/  STG.E.U16 desc[UR10][R108.64], R18 ;  /* 0x000000126c007986 */ /* 0x000fe8000c10150a */
[----:B------:R-:W-:Y:S01]  /*9a00*/  STG.E.U16 desc[UR10][R112.64], R22 ;  /* 0x0000001670007986 */ /* 0x000fe2000c10150a */
[----:B0-----:R-:W-:-:S03]  /*9a10*/  FFMA R10, R119, 0.69314718246459960938, R4 ;  /* 0x3f317218770a7823 */ /* 0x001fc60000000004 */
[----:B------:R-:W-:Y:S01]  /*9a20*/  STG.E.U16 desc[UR10][R124.64], R26 ;  /* 0x0000001a7c007986 */ /* 0x000fe2000c10150a */
[----:B-1----:R-:W-:-:S03]  /*9a30*/  PRMT R14, R39, 0x7632, R14 ;  /* 0x00007632270e7816 */ /* 0x002fc6000000000e */
[----:B------:R-:W-:Y:S04]  /*9a40*/  STG.E.U16 desc[UR10][R126.64], R30 ;  /* 0x0000001e7e007986 */ /* 0x000fe8000c10150a */
        /* <DEDUP_REMOVED lines=10> */
[----:B------:R0:W-:Y:S04]  /*9af0*/  STG.E.U16 desc[UR10][R146.64], R11 ;  /* 0x0000000b92007986 */ /* 0x0001e8000c10150a */
[----:B------:R1:W-:Y:S04]  /*9b00*/  STG.E.U16 desc[UR10][R148.64], R15 ;  /* 0x0000000f94007986 */ /* 0x0003e8000c10150a */
[----:B------:R1:W-:Y:S04]  /*9b10*/  STG.E.U16 desc[UR10][R150.64], R19 ;  /* 0x0000001396007986 */ /* 0x0003e8000c10150a */
[----:B------:R1:W-:Y:S01]  /*9b20*/  STG.E.U16 desc[UR10][R152.64], R23 ;  /* 0x0000001798007986 */ /* 0x0003e2000c10150a */
[----:B0-----:R-:W-:-:S03]  /*9b30*/  FFMA R11, R120, 0.69314718246459960938, R5 ;  /* 0x3f317218780b7823 */ /* 0x001fc60000000005 */
[----:B------:R1:W-:Y:S04]  /*9b40*/  STG.E.U16 desc[UR10][R154.64], R27 ;  /* 0x0000001b9a007986 */ /* 0x0003e8000c10150a */
        /* <DEDUP_REMOVED lines=10> */
[----:B------:R1:W-:Y:S01]  /*9bf0*/  STG.E.U16 desc[UR10][R6.64], R14 ;  /* 0x0000000e06007986 */ /* 0x0003e2000c10150a */
[----:B------:R-:W-:Y:S06]  /*9c00*/  BAR.SYNC.DEFER_BLOCKING 0x0 ;  /* 0x0000000000007b1d */ /* 0x000fec0000010000 */
[----:B------:R1:W-:Y:S02]  /*9c10*/  STS.128 [R40+UR6], R8 ;  /* 0x0000000828007988 */ /* 0x0003e40008000c06 */
[----:B------:R-:W-:Y:S06]  /*9c20*/  BAR.SYNC.DEFER_BLOCKING 0x0 ;  /* 0x0000000000007b1d */ /* 0x000fec0000010000 */
[----:B------:R-:W-:Y:S05]  /*9c30*/  @P0 EXIT ;  /* 0x000000000000094d */ /* 0x000fea0003800000 */
[----:B------:R-:W0:Y:S04]  /*9c40*/  LDS R41, [R41] ;  /* 0x0000000029297984 */ /* 0x000e280000000800 */
[----:B0-----:R-:W-:Y:S01]  /*9c50*/  STG.E desc[UR10][R2.64], R41 ;  /* 0x0000002902007986 */ /* 0x001fe2000c10190a */
[----:B------:R-:W-:Y:S05]  /*9c60*/  EXIT ;  /* 0x000000000000794d */ /* 0x000fea0003800000 */
.L_x_2:
[----:B------:R-:W-:-:S00]  /*9c70*/  BRA `(.L_x_2) ;  /* 0xfffffffc00fc7947 */ /* 0x000fc0000383ffff */
[----:B------:R-:W-:-:S00]  /*9c80*/  NOP ;  /* 0x0000000000007918 */ /* 0x000fc00000000000 */
[----:B------:R-:W-:-:S00]  /*9c90*/  NOP ;  /* 0x0000000000007918 */ /* 0x000fc00000000000 */
[----:B------:R-:W-:-:S00]  /*9ca0*/  NOP ;  /* 0x0000000000007918 */ /* 0x000fc00000000000 */
[----:B------:R-:W-:-:S00]  /*9cb0*/  NOP ;  /* 0x0000000000007918 */ /* 0x000fc00000000000 */
[----:B------:R-:W-:-:S00]  /*9cc0*/  NOP ;  /* 0x0000000000007918 */ /* 0x000fc00000000000 */
[----:B------:R-:W-:-:S00]  /*9cd0*/  NOP ;  /* 0x0000000000007918 */ /* 0x000fc00000000000 */
[----:B------:R-:W-:-:S00]  /*9ce0*/  NOP ;  /* 0x0000000000007918 */ /* 0x000fc00000000000 */
[----:B------:R-:W-:-:S00]  /*9cf0*/  NOP ;  /* 0x0000000000007918 */ /* 0x000fc00000000000 */
.L_x_3:


//--------------------- .nv.global.init           --------------------------
	.section	.nv.global.init,"aw",@progbits
.nv.global.init:
	.type		_$_str,@object
	.size		_$_str,(.L_0 - _$_str)
_$_str:
        /*0000*/ 	.byte	0x5f, 0x5f, 0x43, 0x55, 0x44, 0x41, 0x5f, 0x46, 0x54, 0x5a, 0x00
.L_0:


//--------------------- .nv.shared.attn_fwd       --------------------------
	.section	.nv.shared.attn_fwd,"aw",@nobits
	.sectionflags	@""
	.align	16
	.zero		1024


//--------------------- .nv.shared.reserved.0     --------------------------
	.section	.nv.shared.reserved.0,"aw",@nobits
	.weak		__nv_reservedSMEM_offset_0_alias
	.size		__nv_reservedSMEM_offset_0_alias, 0, 0
	.other		__nv_reservedSMEM_offset_0_alias,@"STO_CUDA_RESERVED_SHARED STV_DEFAULT"
__nv_reservedSMEM_offset_0_alias:
	.zero		0


//--------------------- .nv.constant0.attn_fwd    --------------------------
	.section	.nv.constant0.attn_fwd,"a",@progbits
	.sectionflags	@""
	.align	4
.nv.constant0.attn_fwd:
	.zero		664


//--------------------- SYMBOLS --------------------------

	.type		.nv.reservedSmem.offset0,@object
	.size		.nv.reservedSmem.offset0,0x4
